def matmul_kernel(
    a_ptr,
    b_ptr,
    c_ptr,
    M,
    N,
    K,
    stride_am,
    stride_ak,
    stride_bk,
    stride_bn,
    stride_cm,
    stride_cn,
    BLOCK_M: tl.constexpr,
    BLOCK_N: tl.constexpr,
    BLOCK_K: tl.constexpr,
    GROUP_M: tl.constexpr,
):
    pid = tl.program_id(axis=0)
    num_pid_m = tl.cdiv(M, BLOCK_M)
    num_pid_n = tl.cdiv(N, BLOCK_N)
    num_pid_in_group = GROUP_M * num_pid_n
    group_id = pid // num_pid_in_group
    first_pid_m = group_id * GROUP_M
    group_size_m = min(num_pid_m - first_pid_m, GROUP_M)
    pid_m = first_pid_m + ((pid % num_pid_in_group) % group_size_m)
    pid_n = (pid % num_pid_in_group) // group_size_m

    offs_am = (pid_m * BLOCK_M + tl.arange(0, BLOCK_M)) % M
    offs_bn = (pid_n * BLOCK_N + tl.arange(0, BLOCK_N)) % N
    offs_k = tl.arange(0, BLOCK_K)
    a_ptrs = a_ptr + offs_am[:, None] * stride_am + offs_k[None, :] * stride_ak
    b_ptrs = b_ptr + offs_k[:, None] * stride_bk + offs_bn[None, :] * stride_bn

    acc = tl.zeros((BLOCK_M, BLOCK_N), dtype=tl.float32)
    for kk in range(0, tl.cdiv(K, BLOCK_K)):
        a = tl.load(a_ptrs, mask=offs_k[None, :] < K - kk * BLOCK_K, other=0.0)
        b = tl.load(b_ptrs, mask=offs_k[:, None] < K - kk * BLOCK_K, other=0.0)
        acc = tl.dot(a, b, acc)
        a_ptrs += BLOCK_K * stride_ak
        b_ptrs += BLOCK_K * stride_bk

    c = acc.to(c_ptr.dtype.element_ty)
    offs_cm = pid_m * BLOCK_M + tl.arange(0, BLOCK_M)
    offs_cn = pid_n * BLOCK_N + tl.arange(0, BLOCK_N)
    c_ptrs = c_ptr + offs_cm[:, None] * stride_cm + offs_cn[None, :] * stride_cn
    mask = (offs_cm[:, None] < M) & (offs_cn[None, :] < N)
    tl.store(c_ptrs, c, mask=mask)

# config = {"BLOCK_K": 128, "BLOCK_M": 128, "BLOCK_N": 128, "GROUP_M": 8, "arch": "sm_100", "dtype": "bf16", "num_ctas": 1, "num_stages": 3, "num_warps": 16}
# arch = sm_100


// ===== COMPILED SASS (sm_100a) =====

	.target	sm_100a

	.elftype	@"ET_EXEC"


//--------------------- .note.nv.tkinfo           --------------------------
	.section	.note.nv.tkinfo,"",@"SHT_NOTE"
	.sectionflags	@"SHF_NOTE_NV_TKINFO"
	.tkinfo
        /*0018*/ 	.word	0x00000081
        /*0030*/ 	.string	""
        /*0030*/ 	.string	"ptxas-blackwell"
        /*0030*/ 	.string	"Cuda compilation tools, release 12.9, V12.9.86"
        /*0030*/ 	.string	"Build cuda_12.9.r12.9/compiler.36037853_0"
        /*0030*/ 	.string	"-v  -suppress-debug-info  -lineinfo  -arch sm_100a "



//--------------------- .note.nv.cuver            --------------------------
	.section	.note.nv.cuver,"",@"SHT_NOTE"
	.sectionflags	@"SHF_NOTE_NV_CUVER"
        /*0018*/ 	.short	0x0001
        /*001a*/ 	.short	0x0064
        /*001c*/ 	.short	0x0001
        /*001e*/ 	.short	0x0000
        /*0020*/ 	.short	0x0001
        /*0022*/ 	.short	0x0000


//--------------------- .nv.info                  --------------------------
	.section	.nv.info,"",@"SHT_CUDA_INFO"
	.align	4


	//----- nvinfo : EIATTR_REGCOUNT
	.align		4
        /*0000*/ 	.byte	0x04, 0x2f
        /*0002*/ 	.short	(.L_1 - .L_0)
	.align		4
.L_0:
        /*0004*/ 	.word	index@(matmul_kernel)
        /*0008*/ 	.word	0x00000080


	//----- nvinfo : EIATTR_FRAME_SIZE
	.align		4
.L_1:
        /*000c*/ 	.byte	0x04, 0x11
        /*000e*/ 	.short	(.L_3 - .L_2)
	.align		4
.L_2:
        /*0010*/ 	.word	index@(matmul_kernel)
        /*0014*/ 	.word	0x00000190


	//----- nvinfo : EIATTR_MIN_STACK_SIZE
	.align		4
.L_3:
        /*0018*/ 	.byte	0x04, 0x12
        /*001a*/ 	.short	(.L_5 - .L_4)
	.align		4
.L_4:
        /*001c*/ 	.word	index@(matmul_kernel)
        /*0020*/ 	.word	0x00000190
.L_5:


//--------------------- .nv.info.matmul_kernel    --------------------------
	.section	.nv.info.matmul_kernel,"",@"SHT_CUDA_INFO"
	.sectionflags	@""
	.align	4


	//----- nvinfo : EIATTR_CUDA_API_VERSION
	.align		4
        /*0000*/ 	.byte	0x04, 0x37
        /*0002*/ 	.short	(.L_7 - .L_6)
.L_6:
        /*0004*/ 	.word	0x00000081


	//----- nvinfo : EIATTR_KPARAM_INFO
	.align		4
.L_7:
        /*0008*/ 	.byte	0x04, 0x17
        /*000a*/ 	.short	(.L_9 - .L_8)
.L_8:
        /*000c*/ 	.word	0x00000000
        /*0010*/ 	.short	0x000d
        /*0012*/ 	.short	0x0048
        /*0014*/ 	.byte	0x00, 0xf4, 0x21, 0x00


	//----- nvinfo : EIATTR_KPARAM_INFO
	.align		4
.L_9:
        /*0018*/ 	.byte	0x04, 0x17
        /*001a*/ 	.short	(.L_11 - .L_10)
.L_10:
        /*001c*/ 	.word	0x00000000
        /*0020*/ 	.short	0x000c
        /*0022*/ 	.short	0x0040
        /*0024*/ 	.byte	0x00, 0xf4, 0x21, 0x00


	//----- nvinfo : EIATTR_KPARAM_INFO
	.align		4
.L_11:
        /*0028*/ 	.byte	0x04, 0x17
        /*002a*/ 	.short	(.L_13 - .L_12)
.L_12:
        /*002c*/ 	.word	0x00000000
        /*0030*/ 	.short	0x000b
        /*0032*/ 	.short	0x0038
        /*0034*/ 	.byte	0x00, 0xf0, 0x11, 0x00


	//----- nvinfo : EIATTR_KPARAM_INFO
	.align		4
.L_13:
        /*0038*/ 	.byte	0x04, 0x17
        /*003a*/ 	.short	(.L_15 - .L_14)
.L_14:
        /*003c*/ 	.word	0x00000000
        /*0040*/ 	.short	0x000a
        /*0042*/ 	.short	0x0034
        /*0044*/ 	.byte	0x00, 0xf0, 0x11, 0x00


	//----- nvinfo : EIATTR_KPARAM_INFO
	.align		4
.L_15:
        /*0048*/ 	.byte	0x04, 0x17
        /*004a*/ 	.short	(.L_17 - .L_16)
.L_16:
        /*004c*/ 	.word	0x00000000
        /*0050*/ 	.short	0x0009
        /*0052*/ 	.short	0x0030
        /*0054*/ 	.byte	0x00, 0xf0, 0x11, 0x00


	//----- nvinfo : EIATTR_KPARAM_INFO
	.align		4
.L_17:
        /*0058*/ 	.byte	0x04, 0x17
        /*005a*/ 	.short	(.L_19 - .L_18)
.L_18:
        /*005c*/ 	.word	0x00000000
        /*0060*/ 	.short	0x0008
        /*0062*/ 	.short	0x002c
        /*0064*/ 	.byte	0x00, 0xf0, 0x11, 0x00


	//----- nvinfo : EIATTR_KPARAM_INFO
	.align		4
.L_19:
        /*0068*/ 	.byte	0x04, 0x17
        /*006a*/ 	.short	(.L_21 - .L_20)
.L_20:
        /*006c*/ 	.word	0x00000000
        /*0070*/ 	.short	0x0007
        /*0072*/ 	.short	0x0028
        /*0074*/ 	.byte	0x00, 0xf0, 0x11, 0x00


	//----- nvinfo : EIATTR_KPARAM_INFO
	.align		4
.L_21:
        /*0078*/ 	.byte	0x04, 0x17
        /*007a*/ 	.short	(.L_23 - .L_22)
.L_22:
        /*007c*/ 	.word	0x00000000
        /*0080*/ 	.short	0x0006
        /*0082*/ 	.short	0x0024
        /*0084*/ 	.byte	0x00, 0xf0, 0x11, 0x00


	//----- nvinfo : EIATTR_KPARAM_INFO
	.align		4
.L_23:
        /*0088*/ 	.byte	0x04, 0x17
        /*008a*/ 	.short	(.L_25 - .L_24)
.L_24:
        /*008c*/ 	.word	0x00000000
        /*0090*/ 	.short	0x0005
        /*0092*/ 	.short	0x0020
        /*0094*/ 	.byte	0x00, 0xf0, 0x11, 0x00


	//----- nvinfo : EIATTR_KPARAM_INFO
	.align		4
.L_25:
        /*0098*/ 	.byte	0x04, 0x17
        /*009a*/ 	.short	(.L_27 - .L_26)
.L_26:
        /*009c*/ 	.word	0x00000000
        /*00a0*/ 	.short	0x0004
        /*00a2*/ 	.short	0x001c
        /*00a4*/ 	.byte	0x00, 0xf0, 0x11, 0x00


	//----- nvinfo : EIATTR_KPARAM_INFO
	.align		4
.L_27:
        /*00a8*/ 	.byte	0x04, 0x17
        /*00aa*/ 	.short	(.L_29 - .L_28)
.L_28:
        /*00ac*/ 	.word	0x00000000
        /*00b0*/ 	.short	0x0003
        /*00b2*/ 	.short	0x0018
        /*00b4*/ 	.byte	0x00, 0xf0, 0x11, 0x00


	//----- nvinfo : EIATTR_KPARAM_INFO
	.align		4
.L_29:
        /*00b8*/ 	.byte	0x04, 0x17
        /*00ba*/ 	.short	(.L_31 - .L_30)
.L_30:
        /*00bc*/ 	.word	0x00000000
        /*00c0*/ 	.short	0x0002
        /*00c2*/ 	.short	0x0010
        /*00c4*/ 	.byte	0x00, 0xf4, 0x21, 0x00


	//----- nvinfo : EIATTR_KPARAM_INFO
	.align		4
.L_31:
        /*00c8*/ 	.byte	0x04, 0x17
        /*00ca*/ 	.short	(.L_33 - .L_32)
.L_32:
        /*00cc*/ 	.word	0x00000000
        /*00d0*/ 	.short	0x0001
        /*00d2*/ 	.short	0x0008
        /*00d4*/ 	.byte	0x00, 0xf4, 0x21, 0x00


	//----- nvinfo : EIATTR_KPARAM_INFO
	.align		4
.L_33:
        /*00d8*/ 	.byte	0x04, 0x17
        /*00da*/ 	.short	(.L_35 - .L_34)
.L_34:
        /*00dc*/ 	.word	0x00000000
        /*00e0*/ 	.short	0x0000
        /*00e2*/ 	.short	0x0000
        /*00e4*/ 	.byte	0x00, 0xf4, 0x21, 0x00


	//----- nvinfo : EIATTR_SPARSE_MMA_MASK
	.align		4
.L_35:
        /*00e8*/ 	.byte	0x03, 0x50
        /*00ea*/ 	.short	0x0000


	//----- nvinfo : EIATTR_MAXREG_COUNT
	.align		4
        /*00ec*/ 	.byte	0x03, 0x1b
        /*00ee*/ 	.short	0x0080


	//----- nvinfo : EIATTR_NUM_BARRIERS
	.align		4
        /*00f0*/ 	.byte	0x02, 0x4c
        /*00f2*/ 	.byte	0x01
	.zero		1


	//----- nvinfo : EIATTR_ANNOTATIONS
	.align		4
        /*00f4*/ 	.byte	0x04, 0x55
        /*00f6*/ 	.short	(.L_37 - .L_36)


	//   ....[0]....
.L_36:
        /*00f8*/ 	.word	0x00000001
        /*00fc*/ 	.byte	0x30, 0x07, 0x00, 0x00, 0x01, 0x00, 0x00, 0x00, 0x70, 0x07, 0x00, 0x00, 0x01, 0x00, 0x00, 0x00
        /* <DEDUP_REMOVED lines=96> */
        /*070c*/ 	.byte	0x20, 0x6b, 0x00, 0x00, 0x01, 0x00, 0x00, 0x00, 0x50, 0x6b, 0x00, 0x00


	//----- nvinfo : EIATTR_VRC_CTA_INIT_COUNT
	.align		4
.L_37:
        /*0718*/ 	.byte	0x02, 0x4a
	.zero		1
	.zero		1


	//----- nvinfo : EIATTR_EXIT_INSTR_OFFSETS
	.align		4
        /*071c*/ 	.byte	0x04, 0x1c
        /*071e*/ 	.short	(.L_39 - .L_38)


	//   ....[0]....
.L_38:
        /*0720*/ 	.word	0x00006fc0


	//   ....[1]....
        /*0724*/ 	.word	0x00006ff0


	//----- nvinfo : EIATTR_REQNTID
	.align		4
.L_39:
        /*0728*/ 	.byte	0x04, 0x10
        /*072a*/ 	.short	(.L_41 - .L_40)
.L_40:
        /*072c*/ 	.word	0x00000200
        /*0730*/ 	.word	0x00000001
        /*0734*/ 	.word	0x00000001


	//----- nvinfo : EIATTR_CBANK_PARAM_SIZE
	.align		4
.L_41:
        /*0738*/ 	.byte	0x03, 0x19
        /*073a*/ 	.short	0x0050


	//----- nvinfo : EIATTR_PARAM_CBANK
	.align		4
        /*073c*/ 	.byte	0x04, 0x0a
        /*073e*/ 	.short	(.L_43 - .L_42)
	.align		4
.L_42:
        /*0740*/ 	.word	index@(.nv.constant0.matmul_kernel)
        /*0744*/ 	.short	0x0380
        /*0746*/ 	.short	0x0050


	//----- nvinfo : EIATTR_SW_WAR
	.align		4
.L_43:
        /*0748*/ 	.byte	0x04, 0x36
        /*074a*/ 	.short	(.L_45 - .L_44)
.L_44:
        /*074c*/ 	.word	0x00000008
.L_45:


//--------------------- .nv.compat                --------------------------
	.section	.nv.compat,"",@"SHT_CUDA_COMPAT_INFO"
	.align	4
        /*0000*/ 	.byte	0x02, 0x02, 0x01, 0x00, 0x02, 0x05, 0x05, 0x00, 0x02, 0x03, 0x00, 0x00, 0x02, 0x06, 0x01, 0x00


//--------------------- .nv.callgraph             --------------------------
	.section	.nv.callgraph,"",@"SHT_CUDA_CALLGRAPH"
	.align	4
	.sectionentsize	8
	.align		4
        /*0000*/ 	.word	0x00000000
	.align		4
        /*0004*/ 	.word	0xffffffff
	.align		4
        /*0008*/ 	.word	0x00000000
	.align		4
        /*000c*/ 	.word	0xfffffffe
	.align		4
        /*0010*/ 	.word	0x00000000
	.align		4
        /*0014*/ 	.word	0xfffffffd
	.align		4
        /*0018*/ 	.word	0x00000000
	.align		4
        /*001c*/ 	.word	0xfffffffc


//--------------------- .text.matmul_kernel       --------------------------
	.section	.text.matmul_kernel,"ax",@progbits
	.align	128
        .global         matmul_kernel
        .type           matmul_kernel,@function
        .size           matmul_kernel,(.L_x_4 - matmul_kernel)
        .other          matmul_kernel,@"STO_CUDA_ENTRY STV_DEFAULT"
matmul_kernel:
.text.matmul_kernel:
[----:B------:R-:W0:Y:S08]  /*0000*/  LDC R1, c[0x0][0x37c] ;  /* 0x0000df00ff017b82 */ /* 0x000e300000000800 */
[----:B------:R-:W1:Y:S01]  /*0010*/  LDC.64 R6, c[0x0][0x398] ;  /* 0x0000e600ff067b82 */ /* 0x000e620000000a00 */
[----:B------:R-:W2:Y:S01]  /*0020*/  S2R R5, SR_CTAID.X ;  /* 0x0000000000057919 */ /* 0x000ea20000002500 */
[----:B0-----:R-:W-:Y:S01]  /*0030*/  VIADD R1, R1, 0xfffffe70 ;  /* 0xfffffe7001017836 */ /* 0x001fe20000000000 */
[----:B------:R-:W0:Y:S01]  /*0040*/  LDCU UR4, c[0x0][0x3a0] ;  /* 0x00007400ff0477ac */ /* 0x000e220008000800 */
[----:B------:R-:W3:Y:S01]  /*0050*/  S2R R52, SR_TID.X ;  /* 0x0000000000347919 */ /* 0x000ee20000002100 */
[----:B------:R-:W4:Y:S01]  /*0060*/  LDCU.64 UR8, c[0x0][0x358] ;  /* 0x00006b00ff0877ac */ /* 0x000f220008000a00 */
[----:B------:R-:W2:Y:S01]  /*0070*/  LDCU UR7, c[0x0][0x3a0] ;  /* 0x00007400ff0777ac */ /* 0x000ea20008000800 */
[----:B0-----:R-:W-:Y:S01]  /*0080*/  UIADD3 UR4, UPT, UPT, UR4, 0x7f, URZ ;  /* 0x0000007f04047890 */ /* 0x001fe2000fffe0ff */
[----:B-1----:R-:W-:-:S03]  /*0090*/  VIADD R0, R7, 0x7f ;  /* 0x0000007f07007836 */ /* 0x002fc60000000000 */
[----:B------:R-:W-:Y:S02]  /*00a0*/  UISETP.GT.AND UP0, UPT, UR4, 0x7f, UPT ;  /* 0x0000007f0400788c */ /* 0x000fe4000bf04270 */
[----:B------:R-:W-:-:S04]  /*00b0*/  SHF.R.S32.HI R3, RZ, 0x1f, R0 ;  /* 0x0000001fff037819 */ /* 0x000fc80000011400 */
[----:B------:R-:W-:Y:S02]  /*00c0*/  LEA.HI R3, R3, R0, RZ, 0x7 ;  /* 0x0000000003037211 */ /* 0x000fe400078f38ff */
[----:B--2---:R-:W-:Y:S02]  /*00d0*/  IABS R10, R5 ;  /* 0x00000005000a7213 */ /* 0x004fe40000000000 */
[----:B------:R-:W-:Y:S02]  /*00e0*/  SHF.R.S32.HI R3, RZ, 0x7, R3 ;  /* 0x00000007ff037819 */ /* 0x000fe40000011403 */
[----:B---3--:R-:W-:Y:S02]  /*00f0*/  SHF.R.U32.HI R49, RZ, 0x7, R52 ;  /* 0x00000007ff317819 */ /* 0x008fe40000011634 */
[----:B------:R-:W-:Y:S01]  /*0100*/  LOP3.LUT R67, R52, 0x7f, RZ, 0xc0, !PT ;  /* 0x0000007f34437812 */ /* 0x000fe200078ec0ff */
[----:B------:R-:W-:Y:S01]  /*0110*/  IMAD.SHL.U32 R4, R3, 0x8, RZ ;  /* 0x0000000803047824 */ /* 0x000fe200078e00ff */
[----:B------:R-:W-:-:S04]  /*0120*/  SGXT.U32 R49, R49, 0x2 ;  /* 0x000000023131781a */ /* 0x000fc80000000000 */
[-C--:B------:R-:W-:Y:S02]  /*0130*/  IABS R9, R4.reuse ;  /* 0x0000000400097213 */ /* 0x080fe40000000000 */
[----:B------:R-:W-:Y:S02]  /*0140*/  IABS R12, R4 ;  /* 0x00000004000c7213 */ /* 0x000fe40000000000 */
[----:B------:R-:W0:Y:S01]  /*0150*/  I2F.RP R0, R9 ;  /* 0x0000000900007306 */ /* 0x000e220000209400 */
[C---:B------:R-:W-:Y:S02]  /*0160*/  LOP3.LUT R66, R49.reuse, 0x4, RZ, 0xfc, !PT ;  /* 0x0000000431427812 */ /* 0x040fe400078efcff */
[C---:B------:R-:W-:Y:S02]  /*0170*/  LOP3.LUT R65, R49.reuse, 0x8, RZ, 0xfc, !PT ;  /* 0x0000000831417812 */ /* 0x040fe400078efcff */
[C---:B------:R-:W-:Y:S02]  /*0180*/  LOP3.LUT R51, R49.reuse, 0xc, RZ, 0xfc, !PT ;  /* 0x0000000c31337812 */ /* 0x040fe400078efcff */
[----:B------:R-:W-:-:S02]  /*0190*/  LOP3.LUT R50, R49, 0x10, RZ, 0xfc, !PT ;  /* 0x0000001031327812 */ /* 0x000fc400078efcff */
[C---:B------:R-:W-:Y:S02]  /*01a0*/  LOP3.LUT R16, R49.reuse, 0x24, RZ, 0xfc, !PT ;  /* 0x0000002431107812 */ /* 0x040fe400078efcff */
[C---:B------:R-:W-:Y:S02]  /*01b0*/  LOP3.LUT R17, R49.reuse, 0x28, RZ, 0xfc, !PT ;  /* 0x0000002831117812 */ /* 0x040fe400078efcff */
[C---:B------:R-:W-:Y:S01]  /*01c0*/  LOP3.LUT R18, R49.reuse, 0x2c, RZ, 0xfc, !PT ;  /* 0x0000002c31127812 */ /* 0x040fe200078efcff */
[----:B0-----:R-:W0:Y:S01]  /*01d0*/  MUFU.RCP R0, R0 ;  /* 0x0000000000007308 */ /* 0x001e220000001000 */
[C---:B------:R-:W-:Y:S02]  /*01e0*/  LOP3.LUT R19, R49.reuse, 0x30, RZ, 0xfc, !PT ;  /* 0x0000003031137812 */ /* 0x040fe400078efcff */
[C---:B------:R-:W-:Y:S02]  /*01f0*/  LOP3.LUT R24, R49.reuse, 0x34, RZ, 0xfc, !PT ;  /* 0x0000003431187812 */ /* 0x040fe400078efcff */
[----:B------:R-:W-:-:S02]  /*0200*/  LOP3.LUT R25, R49, 0x38, RZ, 0xfc, !PT ;  /* 0x0000003831197812 */ /* 0x000fc400078efcff */
[C---:B------:R-:W-:Y:S02]  /*0210*/  LOP3.LUT R26, R49.reuse, 0x3c, RZ, 0xfc, !PT ;  /* 0x0000003c311a7812 */ /* 0x040fe400078efcff */
[C---:B------:R-:W-:Y:S02]  /*0220*/  LOP3.LUT R27, R49.reuse, 0x40, RZ, 0xfc, !PT ;  /* 0x00000040311b7812 */ /* 0x040fe400078efcff */
[C---:B------:R-:W-:Y:S02]  /*0230*/  LOP3.LUT R28, R49.reuse, 0x44, RZ, 0xfc, !PT ;  /* 0x00000044311c7812 */ /* 0x040fe400078efcff */
[C---:B------:R-:W-:Y:S02]  /*0240*/  LOP3.LUT R29, R49.reuse, 0x48, RZ, 0xfc, !PT ;  /* 0x00000048311d7812 */ /* 0x040fe400078efcff */
[C---:B------:R-:W-:Y:S01]  /*0250*/  LOP3.LUT R31, R49.reuse, 0x4c, RZ, 0xfc, !PT ;  /* 0x0000004c311f7812 */ /* 0x040fe200078efcff */
[----:B0-----:R-:W-:Y:S01]  /*0260*/  VIADD R2, R0, 0xffffffe ;  /* 0x0ffffffe00027836 */ /* 0x001fe20000000000 */
[C---:B------:R-:W-:Y:S01]  /*0270*/  LOP3.LUT R32, R49.reuse, 0x50, RZ, 0xfc, !PT ;  /* 0x0000005031207812 */ /* 0x040fe200078efcff */
[----:B------:R-:W-:Y:S01]  /*0280*/  IMAD.MOV R0, RZ, RZ, -R12 ;  /* 0x000000ffff007224 */ /* 0x000fe200078e0a0c */
[C---:B------:R-:W-:Y:S01]  /*0290*/  LOP3.LUT R33, R49.reuse, 0x54, RZ, 0xfc, !PT ;  /* 0x0000005431217812 */ /* 0x040fe200078efcff */
[----:B------:R0:W1:Y:S01]  /*02a0*/  F2I.FTZ.U32.TRUNC.NTZ R3, R2 ;  /* 0x0000000200037305 */ /* 0x000062000021f000 */
[----:B------:R-:W-:-:S02]  /*02b0*/  LOP3.LUT R34, R49, 0x58, RZ, 0xfc, !PT ;  /* 0x0000005831227812 */ /* 0x000fc400078efcff */
[C---:B------:R-:W-:Y:S02]  /*02c0*/  LOP3.LUT R40, R49.reuse, 0x5c, RZ, 0xfc, !PT ;  /* 0x0000005c31287812 */ /* 0x040fe400078efcff */
[C---:B------:R-:W-:Y:S02]  /*02d0*/  LOP3.LUT R41, R49.reuse, 0x60, RZ, 0xfc, !PT ;  /* 0x0000006031297812 */ /* 0x040fe400078efcff */
[C---:B------:R-:W-:Y:S01]  /*02e0*/  LOP3.LUT R42, R49.reuse, 0x64, RZ, 0xfc, !PT ;  /* 0x00000064312a7812 */ /* 0x040fe200078efcff */
[----:B0-----:R-:W-:Y:S01]  /*02f0*/  IMAD.MOV.U32 R2, RZ, RZ, RZ ;  /* 0x000000ffff027224 */ /* 0x001fe200078e00ff */
[C---:B------:R-:W-:Y:S02]  /*0300*/  LOP3.LUT R43, R49.reuse, 0x68, RZ, 0xfc, !PT ;  /* 0x00000068312b7812 */ /* 0x040fe400078efcff */
[C---:B------:R-:W-:Y:S02]  /*0310*/  LOP3.LUT R44, R49.reuse, 0x6c, RZ, 0xfc, !PT ;  /* 0x0000006c312c7812 */ /* 0x040fe400078efcff */
[C---:B------:R-:W-:Y:S01]  /*0320*/  LOP3.LUT R45, R49.reuse, 0x70, RZ, 0xfc, !PT ;  /* 0x00000070312d7812 */ /* 0x040fe200078efcff */
[----:B-1----:R-:W-:Y:S01]  /*0330*/  IMAD.MOV R8, RZ, RZ, -R3 ;  /* 0x000000ffff087224 */ /* 0x002fe200078e0a03 */
[----:B------:R-:W-:-:S02]  /*0340*/  LOP3.LUT R46, R49, 0x74, RZ, 0xfc, !PT ;  /* 0x00000074312e7812 */ /* 0x000fc400078efcff */
[C---:B------:R-:W-:Y:S01]  /*0350*/  LOP3.LUT R47, R49.reuse, 0x78, RZ, 0xfc, !PT ;  /* 0x00000078312f7812 */ /* 0x040fe200078efcff */
[----:B------:R-:W-:Y:S01]  /*0360*/  IMAD R11, R8, R9, RZ ;  /* 0x00000009080b7224 */ /* 0x000fe200078e02ff */
[----:B------:R-:W-:Y:S01]  /*0370*/  LOP3.LUT R48, R49, 0x7c, RZ, 0xfc, !PT ;  /* 0x0000007c31307812 */ /* 0x000fe200078efcff */
[----:B------:R-:W-:Y:S02]  /*0380*/  IMAD.MOV.U32 R8, RZ, RZ, R10 ;  /* 0x000000ffff087224 */ /* 0x000fe400078e000a */
[----:B------:R-:W-:-:S06]  /*0390*/  IMAD.HI.U32 R3, R3, R11, R2 ;  /* 0x0000000b03037227 */ /* 0x000fcc00078e0002 */
[----:B------:R-:W-:-:S04]  /*03a0*/  IMAD.HI.U32 R3, R3, R8, RZ ;  /* 0x0000000803037227 */ /* 0x000fc800078e00ff */
[----:B------:R-:W-:-:S05]  /*03b0*/  IMAD R0, R3, R0, R8 ;  /* 0x0000000003007224 */ /* 0x000fca00078e0208 */
[----:B------:R-:W-:-:S13]  /*03c0*/  ISETP.GT.U32.AND P1, PT, R9, R0, PT ;  /* 0x000000000900720c */ /* 0x000fda0003f24070 */
[----:B------:R-:W-:Y:S02]  /*03d0*/  @!P1 IMAD.IADD R0, R0, 0x1, -R9 ;  /* 0x0000000100009824 */ /* 0x000fe400078e0a09 */
[----:B------:R-:W-:Y:S01]  /*03e0*/  @!P1 VIADD R3, R3, 0x1 ;  /* 0x0000000103039836 */ /* 0x000fe20000000000 */
[----:B------:R-:W-:Y:S02]  /*03f0*/  ISETP.NE.AND P1, PT, R4, RZ, PT ;  /* 0x000000ff0400720c */ /* 0x000fe40003f25270 */
[----:B------:R-:W-:Y:S02]  /*0400*/  ISETP.GE.U32.AND P0, PT, R0, R9, PT ;  /* 0x000000090000720c */ /* 0x000fe40003f06070 */
[----:B------:R-:W-:-:S04]  /*0410*/  LOP3.LUT R0, R5, R4, RZ, 0x3c, !PT ;  /* 0x0000000405007212 */ /* 0x000fc800078e3cff */
[----:B------:R-:W-:Y:S01]  /*0420*/  ISETP.GE.AND P2, PT, R0, RZ, PT ;  /* 0x000000ff0000720c */ /* 0x000fe20003f46270 */
[----:B------:R-:W-:-:S06]  /*0430*/  VIADD R0, R6, 0x7f ;  /* 0x0000007f06007836 */ /* 0x000fcc0000000000 */
[----:B------:R-:W-:-:S04]  /*0440*/  @P0 VIADD R3, R3, 0x1 ;  /* 0x0000000103030836 */ /* 0x000fc80000000000 */
[----:B------:R-:W-:Y:S01]  /*0450*/  IMAD.MOV.U32 R2, RZ, RZ, R3 ;  /* 0x000000ffff027224 */ /* 0x000fe200078e0003 */
[----:B------:R-:W-:-:S03]  /*0460*/  SHF.R.S32.HI R3, RZ, 0x1f, R0 ;  /* 0x0000001fff037819 */ /* 0x000fc60000011400 */
[----:B------:R-:W-:Y:S01]  /*0470*/  @!P2 IMAD.MOV R2, RZ, RZ, -R2 ;  /* 0x000000ffff02a224 */ /* 0x000fe200078e0a02 */
[----:B------:R-:W-:Y:S02]  /*0480*/  @!P1 LOP3.LUT R2, RZ, R4, RZ, 0x33, !PT ;  /* 0x00000004ff029212 */ /* 0x000fe400078e33ff */
[----:B------:R-:W-:-:S03]  /*0490*/  LEA.HI R3, R3, R0, RZ, 0x7 ;  /* 0x0000000003037211 */ /* 0x000fc600078f38ff */
[----:B------:R-:W-:Y:S02]  /*04a0*/  IMAD.SHL.U32 R8, R2, 0x8, RZ ;  /* 0x0000000802087824 */ /* 0x000fe400078e00ff */
[----:B------:R-:W-:-:S03]  /*04b0*/  IMAD.MOV R2, RZ, RZ, -R2 ;  /* 0x000000ffff027224 */ /* 0x000fc600078e0a02 */
[----:B------:R-:W-:Y:S01]  /*04c0*/  LEA.HI.SX32 R3, R3, -R8, 0x19 ;  /* 0x8000000803037211 */ /* 0x000fe200078fcaff */
[----:B------:R-:W-:-:S03]  /*04d0*/  IMAD R4, R4, R2, R5 ;  /* 0x0000000204047224 */ /* 0x000fc600078e0205 */
[----:B------:R-:W-:Y:S02]  /*04e0*/  VIMNMX R13, PT, PT, R3, 0x8, PT ;  /* 0x00000008030d7848 */ /* 0x000fe40003fe0100 */
[----:B------:R-:W-:Y:S02]  /*04f0*/  IABS R11, R4 ;  /* 0x00000004000b7213 */ /* 0x000fe40000000000 */
[----:B------:R-:W-:-:S04]  /*0500*/  IABS R9, R13 ;  /* 0x0000000d00097213 */ /* 0x000fc80000000000 */
[----:B------:R-:W0:Y:S08]  /*0510*/  I2F.RP R0, R9 ;  /* 0x0000000900007306 */ /* 0x000e300000209400 */
[----:B0-----:R-:W0:Y:S02]  /*0520*/  MUFU.RCP R0, R0 ;  /* 0x0000000000007308 */ /* 0x001e240000001000 */
[----:B0-----:R-:W-:-:S06]  /*0530*/  VIADD R3, R0, 0xffffffe ;  /* 0x0ffffffe00037836 */ /* 0x001fcc0000000000 */
[----:B------:R-:W0:Y:S02]  /*0540*/  F2I.FTZ.U32.TRUNC.NTZ R3, R3 ;  /* 0x0000000300037305 */ /* 0x000e24000021f000 */
[----:B0-----:R-:W-:-:S04]  /*0550*/  IMAD.MOV R10, RZ, RZ, -R3 ;  /* 0x000000ffff0a7224 */ /* 0x001fc800078e0a03 */
[----:B------:R-:W-:Y:S01]  /*0560*/  IMAD.MOV.U32 R2, RZ, RZ, R10 ;  /* 0x000000ffff027224 */ /* 0x000fe200078e000a */
[----:B------:R-:W-:-:S03]  /*0570*/  IABS R10, R13 ;  /* 0x0000000d000a7213 */ /* 0x000fc60000000000 */
[----:B------:R-:W-:Y:S02]  /*0580*/  IMAD R5, R2, R9, RZ ;  /* 0x0000000902057224 */ /* 0x000fe400078e02ff */
[----:B------:R-:W-:Y:S02]  /*0590*/  IMAD.MOV.U32 R2, RZ, RZ, RZ ;  /* 0x000000ffff027224 */ /* 0x000fe400078e00ff */
[----:B------:R-:W-:Y:S02]  /*05a0*/  IMAD.MOV R0, RZ, RZ, -R10 ;  /* 0x000000ffff007224 */ /* 0x000fe400078e0a0a */
[----:B------:R-:W-:Y:S01]  /*05b0*/  IMAD.HI.U32 R2, R3, R5, R2 ;  /* 0x0000000503027227 */ /* 0x000fe200078e0002 */
[C---:B------:R-:W-:Y:S02]  /*05c0*/  LOP3.LUT R3, R49.reuse, 0x18, RZ, 0xfc, !PT ;  /* 0x0000001831037812 */ /* 0x040fe400078efcff */
[----:B------:R-:W-:-:S03]  /*05d0*/  LOP3.LUT R5, R49, 0x20, RZ, 0xfc, !PT ;  /* 0x0000002031057812 */ /* 0x000fc600078efcff */
        /* <DEDUP_REMOVED lines=8> */
[----:B------:R-:W-:-:S07]  /*0660*/  ISETP.GE.AND P2, PT, R0, RZ, PT ;  /* 0x000000ff0000720c */ /* 0x000fce0003f46270 */
[----:B------:R-:W-:-:S04]  /*0670*/  @P0 VIADD R2, R2, 0x1 ;  /* 0x0000000102020836 */ /* 0x000fc80000000000 */
[----:B------:R-:W-:-:S04]  /*0680*/  IMAD.MOV.U32 R0, RZ, RZ, R2 ;  /* 0x000000ffff007224 */ /* 0x000fc800078e0002 */
[----:B------:R-:W-:Y:S01]  /*0690*/  @!P2 IMAD.MOV R0, RZ, RZ, -R0 ;  /* 0x000000ffff00a224 */ /* 0x000fe200078e0a00 */
[----:B------:R-:W-:-:S05]  /*06a0*/  @!P1 LOP3.LUT R0, RZ, R13, RZ, 0x33, !PT ;  /* 0x0000000dff009212 */ /* 0x000fca00078e33ff */
[----:B------:R-:W-:Y:S02]  /*06b0*/  IMAD.MOV R2, RZ, RZ, -R0 ;  /* 0x000000ffff027224 */ /* 0x000fe400078e0a00 */
[----:B------:R-:W-:Y:S02]  /*06c0*/  IMAD.SHL.U32 R0, R0, 0x80, RZ ;  /* 0x0000008000007824 */ /* 0x000fe400078e00ff */
[----:B------:R-:W-:Y:S01]  /*06d0*/  IMAD R2, R13, R2, R4 ;  /* 0x000000020d027224 */ /* 0x000fe200078e0204 */
[----:B------:R-:W-:Y:S02]  /*06e0*/  LOP3.LUT R4, R49, 0x1c, RZ, 0xfc, !PT ;  /* 0x0000001c31047812 */ /* 0x000fe400078efcff */
[----:B------:R-:W-:Y:S01]  /*06f0*/  LOP3.LUT R36, R0, R49, RZ, 0xfc, !PT ;  /* 0x0000003100247212 */ /* 0x000fe200078efcff */
[----:B------:R-:W-:Y:S01]  /*0700*/  IMAD.IADD R8, R8, 0x1, R2 ;  /* 0x0000000108087824 */ /* 0x000fe200078e0202 */
[C-C-:B------:R-:W-:Y:S02]  /*0710*/  LOP3.LUT R38, R0.reuse, 0x4, R49.reuse, 0xfe, !PT ;  /* 0x0000000400267812 */ /* 0x140fe400078efe31 */
[C-C-:B------:R-:W-:Y:S01]  /*0720*/  LOP3.LUT R56, R0.reuse, 0x8, R49.reuse, 0xfe, !PT ;  /* 0x0000000800387812 */ /* 0x140fe200078efe31 */
[----:B------:R0:W-:Y:S01]  /*0730*/  STL [R1+0x15c], R36 ;  /* 0x00015c2401007387 */ /* 0x0001e20000100800 */
[----:B------:R-:W-:Y:S01]  /*0740*/  LOP3.LUT R58, R0, 0xc, R49, 0xfe, !PT ;  /* 0x0000000c003a7812 */ /* 0x000fe200078efe31 */
[----:B------:R-:W-:Y:S01]  /*0750*/  IMAD R30, R8, 0x80, R67 ;  /* 0x00000080081e7824 */ /* 0x000fe200078e0243 */
[C-C-:B------:R-:W-:Y:S01]  /*0760*/  LOP3.LUT R60, R0.reuse, 0x10, R49.reuse, 0xfe, !PT ;  /* 0x00000010003c7812 */ /* 0x140fe200078efe31 */
[----:B------:R0:W-:Y:S01]  /*0770*/  STL [R1+0x158], R38 ;  /* 0x0001582601007387 */ /* 0x0001e20000100800 */
[----:B------:R-:W-:-:S02]  /*0780*/  LOP3.LUT R62, R0, 0x14, R49, 0xfe, !PT ;  /* 0x00000014003e7812 */ /* 0x000fc400078efe31 */
[C-C-:B------:R-:W-:Y:S01]  /*0790*/  LOP3.LUT R64, R0.reuse, 0x18, R49.reuse, 0xfe, !PT ;  /* 0x0000001800407812 */ /* 0x140fe200078efe31 */
[----:B------:R0:W-:Y:S01]  /*07a0*/  STL [R1+0x154], R56 ;  /* 0x0001543801007387 */ /* 0x0001e20000100800 */
[C-C-:B------:R-:W-:Y:S02]  /*07b0*/  LOP3.LUT R68, R0.reuse, 0x1c, R49.reuse, 0xfe, !PT ;  /* 0x0000001c00447812 */ /* 0x140fe400078efe31 */
[C-C-:B------:R-:W-:Y:S01]  /*07c0*/  LOP3.LUT R70, R0.reuse, 0x20, R49.reuse, 0xfe, !PT ;  /* 0x0000002000467812 */ /* 0x140fe200078efe31 */
[----:B------:R0:W-:Y:S01]  /*07d0*/  STL [R1+0x150], R58 ;  /* 0x0001503a01007387 */ /* 0x0001e20000100800 */
[C-C-:B------:R-:W-:Y:S02]  /*07e0*/  LOP3.LUT R72, R0.reuse, 0x24, R49.reuse, 0xfe, !PT ;  /* 0x0000002400487812 */ /* 0x140fe400078efe31 */
        /* <DEDUP_REMOVED lines=32> */
[----:B------:R-:W-:Y:S02]  /*09f0*/  LOP3.LUT R110, R0, 0x7c, R49, 0xfe, !PT ;  /* 0x0000007c006e7812 */ /* 0x000fe400078efe31 */
[----:B------:R-:W-:Y:S01]  /*0a00*/  LOP3.LUT R2, R49, 0x14, RZ, 0xfc, !PT ;  /* 0x0000001431027812 */ /* 0x000fe200078efcff */
[----:B------:R0:W-:Y:S04]  /*0a10*/  STL [R1+0x120], R84 ;  /* 0x0001205401007387 */ /* 0x0001e80000100800 */
        /* <DEDUP_REMOVED lines=16> */
[----:B------:R0:W-:Y:S01]  /*0b20*/  STL [R1+0x160], R30 ;  /* 0x0001601e01007387 */ /* 0x0001e20000100800 */
[----:B----4-:R-:W-:Y:S05]  /*0b30*/  BRA.U UP0, `(.L_x_0) ;  /* 0x00000001002c7547 */ /* 0x010fea000b800000 */
[----:B------:R-:W-:Y:S01]  /*0b40*/  IMAD.SHL.U32 R0, R52, 0x40, RZ ;  /* 0x0000004034007824 */ /* 0x000fe200078e00ff */
[----:B------:R-:W-:Y:S02]  /*0b50*/  CS2R R52, SRZ ;  /* 0x0000000000347805 */ /* 0x000fe4000001ff00 */
[----:B------:R-:W-:Y:S02]  /*0b60*/  CS2R R4, SRZ ;  /* 0x0000000000047805 */ /* 0x000fe4000001ff00 */
[----:B------:R-:W-:Y:S02]  /*0b70*/  CS2R R40, SRZ ;  /* 0x0000000000287805 */ /* 0x000fe4000001ff00 */
[----:B------:R-:W-:Y:S01]  /*0b80*/  CS2R R2, SRZ ;  /* 0x0000000000027805 */ /* 0x000fe2000001ff00 */
[----:B------:R1:W-:Y:S01]  /*0b90*/  STL [R1+0x164], R0 ;  /* 0x0001640001007387 */ /* 0x0003e20000100800 */
[----:B------:R-:W-:Y:S02]  /*0ba0*/  CS2R R54, SRZ ;  /* 0x0000000000367805 */ /* 0x000fe4000001ff00 */
[----:B------:R-:W-:-:S02]  /*0bb0*/  CS2R R12, SRZ ;  /* 0x00000000000c7805 */ /* 0x000fc4000001ff00 */
[----:B------:R-:W-:Y:S02]  /*0bc0*/  CS2R R42, SRZ ;  /* 0x00000000002a7805 */ /* 0x000fe4000001ff00 */
[----:B------:R-:W-:Y:S01]  /*0bd0*/  CS2R R10, SRZ ;  /* 0x00000000000a7805 */ /* 0x000fe2000001ff00 */
[----:B------:R-:W-:Y:S06]  /*0be0*/  BRA `(.L_x_1) ;  /* 0x0000005000e47947 */ /* 0x000fec0003800000 */
.L_x_0:
[----:B------:R-:W-:Y:S01]  /*0bf0*/  IABS R0, R7 ;  /* 0x0000000700007213 */ /* 0x000fe20000000000 */
[----:B------:R-:W1:Y:S01]  /*0c00*/  LDCU UR5, c[0x0][0x3b0] ;  /* 0x00007600ff0577ac */ /* 0x000e620008000800 */
[----:B------:R-:W-:Y:S02]  /*0c10*/  IABS R13, R6 ;  /* 0x00000006000d7213 */ /* 0x000fe40000000000 */
[----:B------:R-:W2:Y:S01]  /*0c20*/  I2F.RP R12, R0 ;  /* 0x00000000000c7306 */ /* 0x000ea20000209400 */
[----:B------:R-:W-:Y:S01]  /*0c30*/  IABS R87, R110 ;  /* 0x0000006e00577213 */ /* 0x000fe20000000000 */
[----:B------:R-:W3:Y:S01]  /*0c40*/  LDCU.128 UR12, c[0x0][0x380] ;  /* 0x00007000ff0c77ac */ /* 0x000ee20008000c00 */
[----:B------:R-:W-:Y:S02]  /*0c50*/  IABS R85, R109 ;  /* 0x0000006d00557213 */ /* 0x000fe40000000000 */
[----:B------:R-:W-:Y:S01]  /*0c60*/  IABS R61, R108 ;  /* 0x0000006c003d7213 */ /* 0x000fe20000000000 */
[----:B------:R-:W4:Y:S01]  /*0c70*/  LDCU UR6, c[0x0][0x3a4] ;  /* 0x00007480ff0677ac */ /* 0x000f220008000800 */
[----:B------:R-:W-:Y:S01]  /*0c80*/  IABS R83, R104 ;  /* 0x0000006800537213 */ /* 0x000fe20000000000 */
[----:B------:R-:W5:Y:S01]  /*0c90*/  I2F.RP R14, R13 ;  /* 0x0000000d000e7306 */ /* 0x000f620000209400 */
[----:B------:R-:W-:-:S02]  /*0ca0*/  IABS R79, R102 ;  /* 0x00000066004f7213 */ /* 0x000fc40000000000 */
[----:B------:R-:W-:Y:S02]  /*0cb0*/  IABS R81, R106 ;  /* 0x0000006a00517213 */ /* 0x000fe40000000000 */
[----:B------:R-:W-:Y:S02]  /*0cc0*/  IABS R105, R100 ;  /* 0x0000006400697213 */ /* 0x000fe40000000000 */
[----:B------:R-:W-:Y:S01]  /*0cd0*/  IABS R99, R94 ;  /* 0x0000005e00637213 */ /* 0x000fe20000000000 */
[----:B--2---:R-:W2:Y:S01]  /*0ce0*/  MUFU.RCP R12, R12 ;  /* 0x0000000c000c7308 */ /* 0x004ea20000001000 */
[----:B------:R-:W-:Y:S02]  /*0cf0*/  IABS R103, R98 ;  /* 0x0000006200677213 */ /* 0x000fe40000000000 */
[----:B------:R-:W-:Y:S02]  /*0d00*/  IABS R101, R96 ;  /* 0x0000006000657213 */ /* 0x000fe40000000000 */
[----:B------:R-:W-:-:S02]  /*0d10*/  IABS R77, R93 ;  /* 0x0000005d004d7213 */ /* 0x000fc40000000000 */
[----:B------:R-:W-:Y:S01]  /*0d20*/  IABS R75, R92 ;  /* 0x0000005c004b7213 */ /* 0x000fe20000000000 */
[----:B-----5:R-:W5:Y:S01]  /*0d30*/  MUFU.RCP R14, R14 ;  /* 0x0000000e000e7308 */ /* 0x020f620000001000 */
[----:B------:R-:W-:Y:S02]  /*0d40*/  IABS R73, R90 ;  /* 0x0000005a00497213 */ /* 0x000fe40000000000 */
[----:B------:R-:W-:Y:S02]  /*0d50*/  IABS R71, R88 ;  /* 0x0000005800477213 */ /* 0x000fe40000000000 */
[----:B------:R-:W-:Y:S02]  /*0d60*/  IABS R69, R86 ;  /* 0x0000005600457213 */ /* 0x000fe40000000000 */
[----:B------:R-:W-:Y:S01]  /*0d70*/  IABS R63, R84 ;  /* 0x00000054003f7213 */ /* 0x000fe20000000000 */
[----:B--2---:R-:W-:Y:S01]  /*0d80*/  VIADD R8, R12, 0xffffffe ;  /* 0x0ffffffe0c087836 */ /* 0x004fe20000000000 */
[----:B------:R-:W-:-:S02]  /*0d90*/  IABS R97, R80 ;  /* 0x0000005000617213 */ /* 0x000fc40000000000 */
[----:B------:R-:W-:Y:S01]  /*0da0*/  IABS R89, R82 ;  /* 0x0000005200597213 */ /* 0x000fe20000000000 */
[----:B------:R2:W0:Y:S01]  /*0db0*/  F2I.FTZ.U32.TRUNC.NTZ R9, R8 ;  /* 0x0000000800097305 */ /* 0x000422000021f000 */
[----:B------:R-:W-:Y:S02]  /*0dc0*/  IABS R95, R78 ;  /* 0x0000004e005f7213 */ /* 0x000fe40000000000 */
[----:B------:R-:W-:Y:S01]  /*0dd0*/  IABS R23, R76 ;  /* 0x0000004c00177213 */ /* 0x000fe20000000000 */
[----:B-----5:R-:W-:Y:S01]  /*0de0*/  VIADD R10, R14, 0xffffffe ;  /* 0x0ffffffe0e0a7836 */ /* 0x020fe20000000000 */
[----:B------:R-:W-:Y:S02]  /*0df0*/  IABS R35, R70 ;  /* 0x0000004600237213 */ /* 0x000fe40000000000 */
[----:B------:R-:W-:Y:S01]  /*0e00*/  IABS R37, R68 ;  /* 0x0000004400257213 */ /* 0x000fe20000000000 */
[----:B------:R5:W1:Y:S01]  /*0e10*/  F2I.FTZ.U32.TRUNC.NTZ R11, R10 ;  /* 0x0000000a000b7305 */ /* 0x000a62000021f000 */
[----:B--2---:R-:W-:Y:S01]  /*0e20*/  IMAD.MOV.U32 R8, RZ, RZ, RZ ;  /* 0x000000ffff087224 */ /* 0x004fe200078e00ff */
[----:B------:R-:W-:-:S02]  /*0e30*/  IABS R59, R72 ;  /* 0x00000048003b7213 */ /* 0x000fc40000000000 */
[----:B------:R-:W-:Y:S02]  /*0e40*/  IABS R57, R64 ;  /* 0x0000004000397213 */ /* 0x000fe40000000000 */
[----:B------:R-:W-:Y:S01]  /*0e50*/  IABS R55, R62 ;  /* 0x0000003e00377213 */ /* 0x000fe20000000000 */
[----:B0-----:R-:W-:Y:S01]  /*0e60*/  IMAD.MOV R15, RZ, RZ, -R9 ;  /* 0x000000ffff0f7224 */ /* 0x001fe200078e0a09 */
[----:B------:R-:W-:Y:S01]  /*0e70*/  IABS R53, R58 ;  /* 0x0000003a00357213 */ /* 0x000fe20000000000 */
[----:B-----5:R-:W-:Y:S01]  /*0e80*/  IMAD.MOV.U32 R10, RZ, RZ, RZ ;  /* 0x000000ffff0a7224 */ /* 0x020fe200078e00ff */
[----:B------:R-:W-:Y:S01]  /*0e90*/  IABS R39, R60 ;  /* 0x0000003c00277213 */ /* 0x000fe20000000000 */
[----:B------:R-:W-:Y:S01]  /*0ea0*/  IMAD R15, R15, R0, RZ ;  /* 0x000000000f0f7224 */ /* 0x000fe200078e02ff */
[----:B------:R-:W-:-:S03]  /*0eb0*/  IABS R91, R56 ;  /* 0x00000038005b7213 */ /* 0x000fc60000000000 */
[----:B------:R-:W-:Y:S01]  /*0ec0*/  IMAD.HI.U32 R8, R9, R15, R8 ;  /* 0x0000000f09087227 */ /* 0x000fe200078e0008 */
[----:B------:R-:W-:-:S03]  /*0ed0*/  IABS R15, R107 ;  /* 0x0000006b000f7213 */ /* 0x000fc60000000000 */
[----:B-1----:R-:W-:Y:S02]  /*0ee0*/  IMAD.MOV R20, RZ, RZ, -R11 ;  /* 0x000000ffff147224 */ /* 0x002fe400078e0a0b */
[----:B------:R-:W-:-:S04]  /*0ef0*/  IMAD.HI.U32 R9, R8, R87, RZ ;  /* 0x0000005708097227 */ /* 0x000fc800078e00ff */
[----:B------:R-:W-:Y:S02]  /*0f00*/  IMAD R21, R20, R13, RZ ;  /* 0x0000000d14157224 */ /* 0x000fe400078e02ff */
[----:B------:R-:W-:-:S04]  /*0f10*/  IMAD.HI.U32 R12, R8, R15, RZ ;  /* 0x0000000f080c7227 */ /* 0x000fc800078e00ff */
[----:B------:R-:W-:Y:S01]  /*0f20*/  IMAD.HI.U32 R10, R11, R21, R10 ;  /* 0x000000150b0a7227 */ /* 0x000fe200078e000a */
[----:B------:R-:W-:-:S03]  /*0f30*/  IABS R21, R74 ;  /* 0x0000004a00157213 */ /* 0x000fc60000000000 */
[----:B------:R-:W-:Y:S02]  /*0f40*/  IMAD.MOV R11, RZ, RZ, -R9 ;  /* 0x000000ffff0b7224 */ /* 0x000fe400078e0a09 */
[----:B------:R-:W-:-:S04]  /*0f50*/  IMAD.HI.U32 R9, R8, R85, RZ ;  /* 0x0000005508097227 */ /* 0x000fc800078e00ff */
[----:B------:R-:W-:Y:S02]  /*0f60*/  IMAD R87, R0, R11, R87 ;  /* 0x0000000b00577224 */ /* 0x000fe400078e0257 */
[----:B------:R-:W-:-:S03]  /*0f70*/  IMAD.HI.U32 R11, R8, R61, RZ ;  /* 0x0000003d080b7227 */ /* 0x000fc600078e00ff */
[C---:B------:R-:W-:Y:S01]  /*0f80*/  ISETP.GT.U32.AND P4, PT, R0.reuse, R87, PT ;  /* 0x000000570000720c */ /* 0x040fe20003f84070 */
[----:B------:R-:W-:Y:S02]  /*0f90*/  IMAD.MOV R9, RZ, RZ, -R9 ;  /* 0x000000ffff097224 */ /* 0x000fe400078e0a09 */
[----:B------:R-:W-:Y:S02]  /*0fa0*/  IMAD.MOV R11, RZ, RZ, -R11 ;  /* 0x000000ffff0b7224 */ /* 0x000fe400078e0a0b */
[----:B------:R-:W-:Y:S02]  /*0fb0*/  IMAD.MOV R12, RZ, RZ, -R12 ;  /* 0x000000ffff0c7224 */ /* 0x000fe400078e0a0c */
[----:B------:R-:W-:Y:S02]  /*0fc0*/  IMAD R85, R0, R9, R85 ;  /* 0x0000000900557224 */ /* 0x000fe400078e0255 */
[----:B------:R-:W-:-:S03]  /*0fd0*/  IMAD.HI.U32 R9, R8, R83, RZ ;  /* 0x0000005308097227 */ /* 0x000fc600078e00ff */
[C---:B------:R-:W-:Y:S01]  /*0fe0*/  ISETP.GT.U32.AND P5, PT, R0.reuse, R85, PT ;  /* 0x000000550000720c */ /* 0x040fe20003fa4070 */
[C---:B------:R-:W-:Y:S02]  /*0ff0*/  IMAD R61, R0.reuse, R11, R61 ;  /* 0x0000000b003d7224 */ /* 0x040fe400078e023d */
[C---:B------:R-:W-:Y:S02]  /*1000*/  IMAD R11, R0.reuse, R12, R15 ;  /* 0x0000000c000b7224 */ /* 0x040fe400078e020f */
[----:B------:R-:W-:Y:S01]  /*1010*/  IMAD.MOV R12, RZ, RZ, -R9 ;  /* 0x000000ffff0c7224 */ /* 0x000fe200078e0a09 */
[----:B------:R-:W-:Y:S01]  /*1020*/  ISETP.GT.U32.AND P2, PT, R0, R61, PT ;  /* 0x0000003d0000720c */ /* 0x000fe20003f44070 */
[----:B------:R-:W-:Y:S01]  /*1030*/  IMAD.HI.U32 R9, R8, R79, RZ ;  /* 0x0000004f08097227 */ /* 0x000fe200078e00ff */
[----:B------:R-:W-:-:S03]  /*1040*/  ISETP.GT.U32.AND P1, PT, R0, R11, PT ;  /* 0x0000000b0000720c */ /* 0x000fc60003f24070 */
        /* <DEDUP_REMOVED lines=8> */
[----:B------:R-:W-:-:S04]  /*10d0*/  IMAD.HI.U32 R9, R8, R99, RZ ;  /* 0x0000006308097227 */ /* 0x000fc800078e00ff */
[----:B------:R-:W-:Y:S02]  /*10e0*/  IMAD R81, R0, R14, R81 ;  /* 0x0000000e00517224 */ /* 0x000fe400078e0251 */
[----:B------:R-:W-:-:S03]  /*10f0*/  IMAD.HI.U32 R14, R8, R103, RZ ;  /* 0x00000067080e7227 */ /* 0x000fc600078e00ff */
[C---:B------:R-:W-:Y:S01]  /*1100*/  ISETP.GT.U32.AND P0, PT, R0.reuse, R81, PT ;  /* 0x000000510000720c */ /* 0x040fe20003f04070 */
[----:B------:R-:W-:Y:S02]  /*1110*/  IMAD R105, R0, R12, R105 ;  /* 0x0000000c00697224 */ /* 0x000fe400078e0269 */
[----:B------:R-:W-:Y:S02]  /*1120*/  IMAD.MOV R12, RZ, RZ, -R9 ;  /* 0x000000ffff0c7224 */ /* 0x000fe400078e0a09 */
[----:B------:R-:W-:-:S04]  /*1130*/  IMAD.HI.U32 R15, R8, R101, RZ ;  /* 0x00000065080f7227 */ /* 0x000fc800078e00ff */
[----:B------:R-:W-:-:S04]  /*1140*/  IMAD.HI.U32 R9, R8, R77, RZ ;  /* 0x0000004d08097227 */ /* 0x000fc800078e00ff */
[----:B------:R-:W-:Y:S02]  /*1150*/  IMAD.MOV R14, RZ, RZ, -R14 ;  /* 0x000000ffff0e7224 */ /* 0x000fe400078e0a0e */
[----:B------:R-:W-:Y:S02]  /*1160*/  IMAD R99, R0, R12, R99 ;  /* 0x0000000c00637224 */ /* 0x000fe400078e0263 */
[----:B------:R-:W-:Y:S02]  /*1170*/  IMAD.MOV R15, RZ, RZ, -R15 ;  /* 0x000000ffff0f7224 */ /* 0x000fe400078e0a0f */
[----:B------:R-:W-:-:S04]  /*1180*/  IMAD.HI.U32 R12, R8, R75, RZ ;  /* 0x0000004b080c7227 */ /* 0x000fc800078e00ff */
[----:B------:R-:W-:Y:S02]  /*1190*/  IMAD.MOV R9, RZ, RZ, -R9 ;  /* 0x000000ffff097224 */ /* 0x000fe400078e0a09 */
[----:B------:R-:W-:Y:S02]  /*11a0*/  IMAD R103, R0, R14, R103 ;  /* 0x0000000e00677224 */ /* 0x000fe400078e0267 */
[----:B------:R-:W-:-:S04]  /*11b0*/  IMAD.HI.U32 R14, R8, R73, RZ ;  /* 0x00000049080e7227 */ /* 0x000fc800078e00ff */
[C---:B------:R-:W-:Y:S02]  /*11c0*/  IMAD R101, R0.reuse, R15, R101 ;  /* 0x0000000f00657224 */ /* 0x040fe400078e0265 */
[----:B------:R-:W-:Y:S02]  /*11d0*/  IMAD.MOV R12, RZ, RZ, -R12 ;  /* 0x000000ffff0c7224 */ /* 0x000fe400078e0a0c */
[----:B------:R-:W-:Y:S02]  /*11e0*/  IMAD R77, R0, R9, R77 ;  /* 0x00000009004d7224 */ /* 0x000fe400078e024d */
[----:B------:R-:W-:-:S04]  /*11f0*/  IMAD.HI.U32 R15, R8, R71, RZ ;  /* 0x00000047080f7227 */ /* 0x000fc800078e00ff */
[----:B------:R-:W-:-:S04]  /*1200*/  IMAD.HI.U32 R9, R8, R69, RZ ;  /* 0x0000004508097227 */ /* 0x000fc800078e00ff */
[----:B------:R-:W-:Y:S02]  /*1210*/  IMAD.MOV R14, RZ, RZ, -R14 ;  /* 0x000000ffff0e7224 */ /* 0x000fe400078e0a0e */
[C---:B------:R-:W-:Y:S02]  /*1220*/  IMAD R75, R0.reuse, R12, R75 ;  /* 0x0000000c004b7224 */ /* 0x040fe400078e024b */
[----:B------:R-:W-:Y:S02]  /*1230*/  IMAD.MOV R15, RZ, RZ, -R15 ;  /* 0x000000ffff0f7224 */ /* 0x000fe400078e0a0f */
[----:B------:R-:W-:Y:S02]  /*1240*/  IMAD.MOV R12, RZ, RZ, -R9 ;  /* 0x000000ffff0c7224 */ /* 0x000fe400078e0a09 */
[----:B------:R-:W-:Y:S02]  /*1250*/  IMAD R73, R0, R14, R73 ;  /* 0x0000000e00497224 */ /* 0x000fe400078e0249 */
[----:B------:R-:W-:-:S04]  /*1260*/  IMAD.HI.U32 R9, R8, R63, RZ ;  /* 0x0000003f08097227 */ /* 0x000fc800078e00ff */
[----:B------:R-:W-:-:S04]  /*1270*/  IMAD.HI.U32 R14, R8, R97, RZ ;  /* 0x00000061080e7227 */ /* 0x000fc800078e00ff */
[C---:B------:R-:W-:Y:S02]  /*1280*/  IMAD R71, R0.reuse, R15, R71 ;  /* 0x0000000f00477224 */ /* 0x040fe400078e0247 */
[----:B------:R-:W-:Y:S02]  /*1290*/  IMAD R69, R0, R12, R69 ;  /* 0x0000000c00457224 */ /* 0x000fe400078e0245 */
[----:B------:R-:W-:-:S04]  /*12a0*/  IMAD.HI.U32 R12, R8, R89, RZ ;  /* 0x00000059080c7227 */ /* 0x000fc800078e00ff */
[----:B------:R-:W-:-:S04]  /*12b0*/  IMAD.HI.U32 R15, R8, R95, RZ ;  /* 0x0000005f080f7227 */ /* 0x000fc800078e00ff */
[----:B------:R-:W-:Y:S02]  /*12c0*/  IMAD.MOV R9, RZ, RZ, -R9 ;  /* 0x000000ffff097224 */ /* 0x000fe400078e0a09 */
[----:B------:R-:W-:Y:S02]  /*12d0*/  IMAD.MOV R14, RZ, RZ, -R14 ;  /* 0x000000ffff0e7224 */ /* 0x000fe400078e0a0e */
[----:B------:R-:W-:Y:S02]  /*12e0*/  IMAD.MOV R12, RZ, RZ, -R12 ;  /* 0x000000ffff0c7224 */ /* 0x000fe400078e0a0c */
[----:B------:R-:W-:Y:S02]  /*12f0*/  IMAD.MOV R15, RZ, RZ, -R15 ;  /* 0x000000ffff0f7224 */ /* 0x000fe400078e0a0f */
[C---:B------:R-:W-:Y:S02]  /*1300*/  IMAD R63, R0.reuse, R9, R63 ;  /* 0x00000009003f7224 */ /* 0x040fe400078e023f */
[----:B------:R-:W-:-:S02]  /*1310*/  IMAD R97, R0, R14, R97 ;  /* 0x0000000e00617224 */ /* 0x000fc400078e0261 */
[----:B------:R-:W-:-:S04]  /*1320*/  IMAD.HI.U32 R9, R8, R23, RZ ;  /* 0x0000001708097227 */ /* 0x000fc800078e00ff */
[----:B------:R-:W-:-:S04]  /*1330*/  IMAD.HI.U32 R14, R8, R35, RZ ;  /* 0x00000023080e7227 */ /* 0x000fc800078e00ff */
[C---:B------:R-:W-:Y:S02]  /*1340*/  IMAD R89, R0.reuse, R12, R89 ;  /* 0x0000000c00597224 */ /* 0x040fe400078e0259 */
[----:B------:R-:W-:Y:S02]  /*1350*/  IMAD R95, R0, R15, R95 ;  /* 0x0000000f005f7224 */ /* 0x000fe400078e025f */
[----:B------:R-:W-:Y:S02]  /*1360*/  IMAD.MOV R12, RZ, RZ, -R9 ;  /* 0x000000ffff0c7224 */ /* 0x000fe400078e0a09 */
[----:B------:R-:W-:-:S04]  /*1370*/  IMAD.HI.U32 R15, R8, R37, RZ ;  /* 0x00000025080f7227 */ /* 0x000fc800078e00ff */
[----:B------:R-:W-:-:S04]  /*1380*/  IMAD.HI.U32 R9, R8, R21, RZ ;  /* 0x0000001508097227 */ /* 0x000fc800078e00ff */
[----:B------:R-:W-:Y:S02]  /*1390*/  IMAD.MOV R14, RZ, RZ, -R14 ;  /* 0x000000ffff0e7224 */ /* 0x000fe400078e0a0e */
[----:B------:R-:W-:Y:S02]  /*13a0*/  IMAD.MOV R20, RZ, RZ, -R15 ;  /* 0x000000ffff147224 */ /* 0x000fe400078e0a0f */
[----:B------:R-:W-:Y:S02]  /*13b0*/  IMAD.MOV R9, RZ, RZ, -R9 ;  /* 0x000000ffff097224 */ /* 0x000fe400078e0a09 */
[C---:B------:R-:W-:Y:S01]  /*13c0*/  IMAD R15, R0.reuse, R14, R35 ;  /* 0x0000000e000f7224 */ /* 0x040fe200078e0223 */
[----:B------:R-:W-:Y:S01]  /*13d0*/  IABS R35, R36 ;  /* 0x0000002400237213 */ /* 0x000fe20000000000 */
[C---:B------:R-:W-:Y:S02]  /*13e0*/  IMAD R9, R0.reuse, R9, R21 ;  /* 0x0000000900097224 */ /* 0x040fe400078e0215 */
[----:B------:R-:W-:Y:S01]  /*13f0*/  IMAD R21, R0, R20, R37 ;  /* 0x0000001400157224 */ /* 0x000fe200078e0225 */
[----:B------:R-:W-:Y:S01]  /*1400*/  IABS R37, R38 ;  /* 0x0000002600257213 */ /* 0x000fe20000000000 */
[----:B------:R-:W-:-:S04]  /*1410*/  IMAD.HI.U32 R20, R8, R35, RZ ;  /* 0x0000002308147227 */ /* 0x000fc800078e00ff */
[----:B------:R-:W-:Y:S02]  /*1420*/  IMAD.MOV R20, RZ, RZ, -R20 ;  /* 0x000000ffff147224 */ /* 0x000fe400078e0a14 */
[--C-:B------:R-:W-:Y:S02]  /*1430*/  @!P2 IMAD.IADD R61, R61, 0x1, -R0.reuse ;  /* 0x000000013d3da824 */ /* 0x100fe400078e0a00 */
[C---:B------:R-:W-:Y:S02]  /*1440*/  IMAD R35, R0.reuse, R20, R35 ;  /* 0x0000001400237224 */ /* 0x040fe400078e0223 */
[--C-:B------:R-:W-:Y:S01]  /*1450*/  @!P0 IMAD.IADD R81, R81, 0x1, -R0.reuse ;  /* 0x0000000151518824 */ /* 0x100fe200078e0a00 */
[C---:B------:R-:W-:Y:S01]  /*1460*/  ISETP.GT.U32.AND P0, PT, R0.reuse, R61, PT ;  /* 0x0000003d0000720c */ /* 0x040fe20003f04070 */
[--C-:B------:R-:W-:Y:S01]  /*1470*/  @!P1 IMAD.IADD R11, R11, 0x1, -R0.reuse ;  /* 0x000000010b0b9824 */ /* 0x100fe200078e0a00 */
[----:B------:R-:W-:Y:S01]  /*1480*/  ISETP.GT.U32.AND P6, PT, R0, R35, PT ;  /* 0x000000230000720c */ /* 0x000fe20003fc4070 */
[----:B------:R-:W-:-:S02]  /*1490*/  @!P4 IMAD.IADD R87, R87, 0x1, -R0 ;  /* 0x000000015757c824 */ /* 0x000fc400078e0a00 */
[--C-:B------:R-:W-:Y:S01]  /*14a0*/  @!P5 IMAD.IADD R85, R85, 0x1, -R0.reuse ;  /* 0x000000015555d824 */ /* 0x100fe200078e0a00 */
[C---:B------:R-:W-:Y:S01]  /*14b0*/  ISETP.GT.U32.AND P5, PT, R0.reuse, R81, PT ;  /* 0x000000510000720c */ /* 0x040fe20003fa4070 */
[----:B------:R-:W-:Y:S01]  /*14c0*/  @!P3 IMAD.IADD R83, R83, 0x1, -R0 ;  /* 0x000000015353b824 */ /* 0x000fe200078e0a00 */
[C---:B------:R-:W-:Y:S01]  /*14d0*/  ISETP.GT.U32.AND P3, PT, R0.reuse, R11, PT ;  /* 0x0000000b0000720c */ /* 0x040fe20003f64070 */
[C---:B------:R-:W-:Y:S01]  /*14e0*/  IMAD R23, R0.reuse, R12, R23 ;  /* 0x0000000c00177224 */ /* 0x040fe200078e0217 */
[----:B------:R-:W-:Y:S01]  /*14f0*/  ISETP.GT.U32.AND P2, PT, R0, R87, PT ;  /* 0x000000570000720c */ /* 0x000fe20003f44070 */
[----:B------:R-:W-:Y:S01]  /*1500*/  IMAD.HI.U32 R12, R8, R59, RZ ;  /* 0x0000003b080c7227 */ /* 0x000fe200078e00ff */
[----:B------:R-:W-:-:S03]  /*1510*/  ISETP.GT.U32.AND P1, PT, R0, R85, PT ;  /* 0x000000550000720c */ /* 0x000fc60003f24070 */
[--C-:B------:R-:W-:Y:S01]  /*1520*/  @!P6 IMAD.IADD R35, R35, 0x1, -R0.reuse ;  /* 0x000000012323e824 */ /* 0x100fe200078e0a00 */
[C---:B------:R-:W-:Y:S01]  /*1530*/  ISETP.GT.U32.AND P6, PT, R0.reuse, R83, PT ;  /* 0x000000530000720c */ /* 0x040fe20003fc4070 */
        /* <DEDUP_REMOVED lines=8> */
[----:B------:R-:W-:Y:S01]  /*15c0*/  @!P1 IMAD.IADD R85, R85, 0x1, -R0 ;  /* 0x0000000155559824 */ /* 0x000fe200078e0a00 */
[C---:B------:R-:W-:Y:S01]  /*15d0*/  ISETP.GT.U32.AND P1, PT, R0.reuse, R103, PT ;  /* 0x000000670000720c */ /* 0x040fe20003f24070 */
[----:B------:R-:W-:Y:S01]  /*15e0*/  IMAD.MOV R12, RZ, RZ, -R12 ;  /* 0x000000ffff0c7224 */ /* 0x000fe200078e0a0c */
        /* <DEDUP_REMOVED lines=20> */
[----:B------:R-:W-:Y:S02]  /*1730*/  IMAD R59, R0, R12, R59 ;  /* 0x0000000c003b7224 */ /* 0x000fe400078e023b */
        /* <DEDUP_REMOVED lines=10> */
[----:B------:R-:W-:Y:S02]  /*17e0*/  IMAD.MOV R14, RZ, RZ, -R12 ;  /* 0x000000ffff0e7224 */ /* 0x000fe400078e0a0c */
[----:B------:R-:W-:Y:S01]  /*17f0*/  @!P0 IMAD.IADD R99, R99, 0x1, -R0 ;  /* 0x0000000163638824 */ /* 0x000fe200078e0a00 */
[----:B------:R-:W-:Y:S01]  /*1800*/  ISETP.GT.U32.AND P0, PT, R0, R63, PT ;  /* 0x0000003f0000720c */ /* 0x000fe20003f04070 */
[----:B------:R-:W-:-:S04]  /*1810*/  IMAD.HI.U32 R12, R8, R55, RZ ;  /* 0x00000037080c7227 */ /* 0x000fc800078e00ff */
[----:B------:R-:W-:Y:S01]  /*1820*/  @!P5 IMAD.IADD R97, R97, 0x1, -R0 ;  /* 0x000000016161d824 */ /* 0x000fe200078e0a00 */
[----:B------:R-:W-:Y:S01]  /*1830*/  ISETP.GT.U32.AND P5, PT, R0, R73, PT ;  /* 0x000000490000720c */ /* 0x000fe20003fa4070 */
[----:B------:R-:W-:Y:S02]  /*1840*/  IMAD.MOV R22, RZ, RZ, -R12 ;  /* 0x000000ffff167224 */ /* 0x000fe400078e0a0c */
[----:B------:R-:W-:-:S04]  /*1850*/  IMAD.HI.U32 R12, R8, R53, RZ ;  /* 0x00000035080c7227 */ /* 0x000fc800078e00ff */
[----:B------:R-:W-:Y:S01]  /*1860*/  @!P6 IMAD.IADD R79, R79, 0x1, -R0 ;  /* 0x000000014f4fe824 */ /* 0x000fe200078e0a00 */
[C---:B------:R-:W-:Y:S01]  /*1870*/  ISETP.GT.U32.AND P6, PT, R0.reuse, R75, PT ;  /* 0x0000004b0000720c */ /* 0x040fe20003fc4070 */
[----:B------:R-:W-:Y:S02]  /*1880*/  IMAD.MOV R12, RZ, RZ, -R12 ;  /* 0x000000ffff0c7224 */ /* 0x000fe400078e0a0c */
        /* <DEDUP_REMOVED lines=8> */
[----:B------:R-:W-:-:S02]  /*1910*/  IMAD R57, R0, R14, R57 ;  /* 0x0000000e00397224 */ /* 0x000fc400078e0239 */
[C---:B------:R-:W-:Y:S02]  /*1920*/  IMAD R53, R0.reuse, R12, R53 ;  /* 0x0000000c00357224 */ /* 0x040fe400078e0235 */
[----:B------:R-:W-:Y:S01]  /*1930*/  @!P0 IMAD.IADD R63, R63, 0x1, -R0 ;  /* 0x000000013f3f8824 */ /* 0x000fe200078e0a00 */
[----:B------:R-:W-:Y:S01]  /*1940*/  ISETP.GT.U32.AND P0, PT, R0, R15, PT ;  /* 0x0000000f0000720c */ /* 0x000fe20003f04070 */
[----:B------:R-:W-:-:S04]  /*1950*/  IMAD.HI.U32 R14, R8, R39, RZ ;  /* 0x00000027080e7227 */ /* 0x000fc800078e00ff */
[----:B------:R-:W-:-:S04]  /*1960*/  IMAD.HI.U32 R12, R8, R91, RZ ;  /* 0x0000005b080c7227 */ /* 0x000fc800078e00ff */
[----:B------:R-:W-:Y:S01]  /*1970*/  @!P5 IMAD.IADD R73, R73, 0x1, -R0 ;  /* 0x000000014949d824 */ /* 0x000fe200078e0a00 */
[----:B------:R-:W-:Y:S01]  /*1980*/  ISETP.GT.U32.AND P5, PT, R0, R23, PT ;  /* 0x000000170000720c */ /* 0x000fe20003fa4070 */
[----:B------:R-:W-:-:S04]  /*1990*/  IMAD.HI.U32 R8, R8, R37, RZ ;  /* 0x0000002508087227 */ /* 0x000fc800078e00ff */
[C---:B------:R-:W-:Y:S01]  /*19a0*/  IMAD R55, R0.reuse, R22, R55 ;  /* 0x0000001600377224 */ /* 0x040fe200078e0237 */
[----:B------:R-:W-:Y:S01]  /*19b0*/  IABS R22, R30 ;  /* 0x0000001e00167213 */ /* 0x000fe20000000000 */
[----:B------:R-:W-:Y:S02]  /*19c0*/  IMAD.MOV R8, RZ, RZ, -R8 ;  /* 0x000000ffff087224 */ /* 0x000fe400078e0a08 */
[----:B------:R-:W-:Y:S02]  /*19d0*/  IMAD.MOV R14, RZ, RZ, -R14 ;  /* 0x000000ffff0e7224 */ /* 0x000fe400078e0a0e */
[--C-:B------:R-:W-:Y:S01]  /*19e0*/  @!P6 IMAD.IADD R75, R75, 0x1, -R0.reuse ;  /* 0x000000014b4be824 */ /* 0x100fe200078e0a00 */
[C---:B------:R-:W-:Y:S01]  /*19f0*/  ISETP.GT.U32.AND P6, PT, R0.reuse, R95, PT ;  /* 0x0000005f0000720c */ /* 0x040fe20003fc4070 */
[C---:B------:R-:W-:Y:S02]  /*1a00*/  IMAD R37, R0.reuse, R8, R37 ;  /* 0x0000000800257224 */ /* 0x040fe400078e0225 */
[----:B------:R-:W-:Y:S01]  /*1a10*/  @!P3 IMAD.IADD R89, R89, 0x1, -R0 ;  /* 0x000000015959b824 */ /* 0x000fe200078e0a00 */
[C---:B------:R-:W-:Y:S01]  /*1a20*/  ISETP.GT.U32.AND P3, PT, R0.reuse, R21, PT ;  /* 0x000000150000720c */ /* 0x040fe20003f64070 */
[----:B------:R-:W-:-:S02]  /*1a30*/  IMAD R39, R0, R14, R39 ;  /* 0x0000000e00277224 */ /* 0x000fc400078e0227 */
[--C-:B------:R-:W-:Y:S01]  /*1a40*/  @!P2 IMAD.IADD R71, R71, 0x1, -R0.reuse ;  /* 0x000000014747a824 */ /* 0x100fe200078e0a00 */
[C---:B------:R-:W-:Y:S01]  /*1a50*/  ISETP.GT.U32.AND P2, PT, R0.reuse, R9, PT ;  /* 0x000000090000720c */ /* 0x040fe20003f44070 */
[----:B------:R-:W-:Y:S01]  /*1a60*/  @!P1 IMAD.IADD R69, R69, 0x1, -R0 ;  /* 0x0000000145459824 */ /* 0x000fe200078e0a00 */
[----:B------:R-:W-:Y:S01]  /*1a70*/  ISETP.GT.U32.AND P1, PT, R0, R59, PT ;  /* 0x0000003b0000720c */ /* 0x000fe20003f24070 */
[----:B------:R-:W-:-:S04]  /*1a80*/  IMAD.HI.U32 R10, R10, R22, RZ ;  /* 0x000000160a0a7227 */ /* 0x000fc800078e00ff */
[--C-:B------:R-:W-:Y:S01]  /*1a90*/  @!P4 IMAD.IADD R97, R97, 0x1, -R0.reuse ;  /* 0x000000016161c824 */ /* 0x100fe200078e0a00 */
[C---:B------:R-:W-:Y:S01]  /*1aa0*/  ISETP.GT.U32.AND P4, PT, R0.reuse, R57, PT ;  /* 0x000000390000720c */ /* 0x040fe20003f84070 */
[--C-:B------:R-:W-:Y:S01]  /*1ab0*/  @!P0 IMAD.IADD R15, R15, 0x1, -R0.reuse ;  /* 0x000000010f0f8824 */ /* 0x100fe200078e0a00 */
[C---:B------:R-:W-:Y:S01]  /*1ac0*/  ISETP.GT.U32.AND P0, PT, R0.reuse, R37, PT ;  /* 0x000000250000720c */ /* 0x040fe20003f04070 */
[----:B------:R-:W-:Y:S01]  /*1ad0*/  @!P5 IMAD.IADD R23, R23, 0x1, -R0 ;  /* 0x000000011717d824 */ /* 0x000fe200078e0a00 */
[----:B------:R-:W-:Y:S01]  /*1ae0*/  ISETP.GT.U32.AND P5, PT, R0, R39, PT ;  /* 0x000000270000720c */ /* 0x000fe20003fa4070 */
[----:B------:R-:W-:Y:S02]  /*1af0*/  IMAD.MOV R10, RZ, RZ, -R10 ;  /* 0x000000ffff0a7224 */ /* 0x000fe400078e0a0a */
[----:B------:R-:W-:Y:S02]  /*1b00*/  IMAD.MOV R12, RZ, RZ, -R12 ;  /* 0x000000ffff0c7224 */ /* 0x000fe400078e0a0c */
[----:B------:R-:W-:-:S02]  /*1b10*/  IMAD R22, R13, R10, R22 ;  /* 0x0000000a0d167224 */ /* 0x000fc400078e0216 */
[C---:B------:R-:W-:Y:S02]  /*1b20*/  IMAD R91, R0.reuse, R12, R91 ;  /* 0x0000000c005b7224 */ /* 0x040fe400078e025b */
[--C-:B------:R-:W-:Y:S01]  /*1b30*/  @!P6 IMAD.IADD R95, R95, 0x1, -R0.reuse ;  /* 0x000000015f5fe824 */ /* 0x100fe200078e0a00 */
[C---:B------:R-:W-:Y:S01]  /*1b40*/  ISETP.GT.U32.AND P6, PT, R0.reuse, R55, PT ;  /* 0x000000370000720c */ /* 0x040fe20003fc4070 */
[--C-:B------:R-:W-:Y:S01]  /*1b50*/  @!P3 IMAD.IADD R21, R21, 0x1, -R0.reuse ;  /* 0x000000011515b824 */ /* 0x100fe200078e0a00 */
[----:B------:R-:W-:Y:S01]  /*1b60*/  ISETP.GT.U32.AND P3, PT, R13, R22, PT ;  /* 0x000000160d00720c */ /* 0x000fe20003f64070 */
        /* <DEDUP_REMOVED lines=25> */
[----:B------:R-:W-:Y:S01]  /*1d00*/  ISETP.GT.U32.AND P6, PT, R0, R37, PT ;  /* 0x000000250000720c */ /* 0x000fe20003fc4070 */
[--C-:B------:R-:W-:Y:S01]  /*1d10*/  @!P3 IMAD.IADD R57, R57, 0x1, -R0.reuse ;  /* 0x000000013939b824 */ /* 0x100fe200078e0a00 */
[----:B------:R-:W-:Y:S01]  /*1d20*/  ISETP.GE.AND P3, PT, R110, RZ, PT ;  /* 0x000000ff6e00720c */ /* 0x000fe20003f66270 */
[--C-:B------:R-:W-:Y:S01]  /*1d30*/  @!P2 IMAD.IADD R59, R59, 0x1, -R0.reuse ;  /* 0x000000013b3ba824 */ /* 0x100fe200078e0a00 */
[C---:B------:R-:W-:Y:S01]  /*1d40*/  ISETP.GT.U32.AND P2, PT, R0.reuse, R53, PT ;  /* 0x000000350000720c */ /* 0x040fe20003f44070 */
[--C-:B------:R-:W-:Y:S01]  /*1d50*/  @!P1 IMAD.IADD R15, R15, 0x1, -R0.reuse ;  /* 0x000000010f0f9824 */ /* 0x100fe200078e0a00 */
[----:B------:R-:W-:Y:S01]  /*1d60*/  ISETP.GT.U32.AND P1, PT, R0, R91, PT ;  /* 0x0000005b0000720c */ /* 0x000fe20003f24070 */
[--C-:B------:R-:W-:Y:S01]  /*1d70*/  @!P4 IMAD.IADD R55, R55, 0x1, -R0.reuse ;  /* 0x000000013737c824 */ /* 0x100fe200078e0a00 */
[----:B------:R-:W-:Y:S01]  /*1d80*/  ISETP.GE.AND P4, PT, R109, RZ, PT ;  /* 0x000000ff6d00720c */ /* 0x000fe20003f86270 */
[----:B------:R-:W-:Y:S01]  /*1d90*/  @!P0 IMAD.IADD R22, R22, 0x1, -R13 ;  /* 0x0000000116168824 */ /* 0x000fe200078e0a0d */
[----:B------:R-:W-:Y:S01]  /*1da0*/  ISETP.GE.AND P0, PT, R107, RZ, PT ;  /* 0x000000ff6b00720c */ /* 0x000fe20003f06270 */
[----:B------:R-:W-:Y:S01]  /*1db0*/  @!P5 IMAD.IADD R39, R39, 0x1, -R0 ;  /* 0x000000012727d824 */ /* 0x000fe200078e0a00 */
[----:B------:R-:W-:Y:S01]  /*1dc0*/  ISETP.GE.AND P5, PT, R108, RZ, PT ;  /* 0x000000ff6c00720c */ /* 0x000fe20003fa6270 */
[----:B------:R-:W-:-:S02]  /*1dd0*/  IMAD.MOV.U32 R13, RZ, RZ, R61 ;  /* 0x000000ffff0d7224 */ /* 0x000fc400078e003d */
[----:B------:R-:W-:Y:S01]  /*1de0*/  @!P3 IMAD.MOV R87, RZ, RZ, -R87 ;  /* 0x000000ffff57b224 */ /* 0x000fe200078e0a57 */
[----:B------:R-:W-:Y:S01]  /*1df0*/  ISETP.GE.AND P3, PT, R102, RZ, PT ;  /* 0x000000ff6600720c */ /* 0x000fe20003f66270 */
[--C-:B------:R-:W-:Y:S01]  /*1e00*/  @!P2 IMAD.IADD R53, R53, 0x1, -R0.reuse ;  /* 0x000000013535a824 */ /* 0x100fe200078e0a00 */
[----:B------:R-:W-:Y:S01]  /*1e10*/  ISETP.GE.AND P2, PT, R104, RZ, PT ;  /* 0x000000ff6800720c */ /* 0x000fe20003f46270 */
[----:B------:R-:W-:Y:S01]  /*1e20*/  @!P1 IMAD.IADD R91, R91, 0x1, -R0 ;  /* 0x000000015b5b9824 */ /* 0x000fe200078e0a00 */
[----:B------:R-:W-:Y:S01]  /*1e30*/  ISETP.GE.AND P1, PT, R106, RZ, PT ;  /* 0x000000ff6a00720c */ /* 0x000fe20003f26270 */
[----:B------:R-:W-:Y:S01]  /*1e40*/  @!P4 IMAD.MOV R85, RZ, RZ, -R85 ;  /* 0x000000ffff55c224 */ /* 0x000fe200078e0a55 */
[----:B------:R-:W-:Y:S01]  /*1e50*/  ISETP.GE.AND P4, PT, R100, RZ, PT ;  /* 0x000000ff6400720c */ /* 0x000fe20003f86270 */
[----:B------:R-:W-:Y:S01]  /*1e60*/  @!P0 IMAD.MOV R11, RZ, RZ, -R11 ;  /* 0x000000ffff0b8224 */ /* 0x000fe200078e0a0b */
[----:B------:R-:W-:Y:S01]  /*1e70*/  ISETP.GE.AND P0, PT, R96, RZ, PT ;  /* 0x000000ff6000720c */ /* 0x000fe20003f06270 */
[----:B------:R-:W-:Y:S01]  /*1e80*/  @!P5 IMAD.MOV R13, RZ, RZ, -R13 ;  /* 0x000000ffff0dd224 */ /* 0x000fe200078e0a0d */
[----:B------:R-:W-:Y:S01]  /*1e90*/  ISETP.GE.AND P5, PT, R98, RZ, PT ;  /* 0x000000ff6200720c */ /* 0x000fe20003fa6270 */
[----:B------:R-:W-:-:S02]  /*1ea0*/  IMAD.MOV.U32 R61, RZ, RZ, R89 ;  /* 0x000000ffff3d7224 */ /* 0x000fc400078e0059 */
[----:B------:R-:W-:Y:S01]  /*1eb0*/  @!P3 IMAD.MOV R79, RZ, RZ, -R79 ;  /* 0x000000ffff4fb224 */ /* 0x000fe200078e0a4f */
[----:B------:R-:W-:Y:S01]  /*1ec0*/  ISETP.GE.AND P3, PT, R92, RZ, PT ;  /* 0x000000ff5c00720c */ /* 0x000fe20003f66270 */
        /* <DEDUP_REMOVED lines=25> */
[----:B------:R-:W-:Y:S01]  /*2060*/  LOP3.LUT R94, RZ, R7, RZ, 0x33, !PT ;  /* 0x00000007ff5e7212 */ /* 0x000fe200078e33ff */
        /* <DEDUP_REMOVED lines=12> */
[----:B------:R-:W0:Y:S02]  /*2130*/  LDC R0, c[0x0][0x3a8] ;  /* 0x0000ea00ff007b82 */ /* 0x000e240000000800 */
        /* <DEDUP_REMOVED lines=9> */
[----:B------:R-:W-:Y:S01]  /*21d0*/  ISETP.NE.AND P0, PT, R6, RZ, PT ;  /* 0x000000ff0600720c */ /* 0x000fe20003f05270 */
[----:B------:R-:W-:Y:S01]  /*21e0*/  @!P5 IMAD.MOV R55, RZ, RZ, -R55 ;  /* 0x000000ffff37d224 */ /* 0x000fe200078e0a37 */
[----:B------:R-:W-:Y:S01]  /*21f0*/  ISETP.NE.AND P5, PT, R7, RZ, PT ;  /* 0x000000ff0700720c */ /* 0x000fe20003fa5270 */
[----:B------:R-:W1:Y:S02]  /*2200*/  LDC R68, c[0x0][0x3ac] ;  /* 0x0000eb00ff447b82 */ /* 0x000e640000000800 */
[----:B------:R-:W-:Y:S01]  /*2210*/  @!P3 IMAD.MOV R37, RZ, RZ, -R37 ;  /* 0x000000ffff25b224 */ /* 0x000fe200078e0a25 */
[C---:B------:R-:W-:Y:S01]  /*2220*/  SEL R30, R94.reuse, R87, !P5 ;  /* 0x000000575e1e7207 */ /* 0x040fe20006800000 */
[----:B------:R-:W-:Y:S01]  /*2230*/  @!P2 IMAD.MOV R91, RZ, RZ, -R91 ;  /* 0x000000ffff5ba224 */ /* 0x000fe200078e0a5b */
[C---:B------:R-:W-:Y:S01]  /*2240*/  SEL R14, R94.reuse, R85, !P5 ;  /* 0x000000555e0e7207 */ /* 0x040fe20006800000 */
[----:B------:R-:W-:Y:S01]  /*2250*/  @!P1 IMAD.MOV R53, RZ, RZ, -R53 ;  /* 0x000000ffff359224 */ /* 0x000fe200078e0a35 */
[----:B------:R-:W-:Y:S01]  /*2260*/  SEL R13, R94, R13, !P5 ;  /* 0x0000000d5e0d7207 */ /* 0x000fe20006800000 */
[----:B------:R-:W-:Y:S01]  /*2270*/  IMAD R30, R30, UR5, RZ ;  /* 0x000000051e1e7c24 */ /* 0x000fe2000f8e02ff */
[C---:B------:R-:W-:Y:S01]  /*2280*/  SEL R12, R94.reuse, R11, !P5 ;  /* 0x0000000b5e0c7207 */ /* 0x040fe20006800000 */
[----:B------:R-:W-:Y:S01]  /*2290*/  @!P4 IMAD.MOV R35, RZ, RZ, -R35 ;  /* 0x000000ffff23c224 */ /* 0x000fe200078e0a23 */
[----:B------:R-:W-:Y:S01]  /*22a0*/  SEL R11, R94, R81, !P5 ;  /* 0x000000515e0b7207 */ /* 0x000fe20006800000 */
[----:B------:R-:W-:Y:S01]  /*22b0*/  IMAD R14, R14, UR5, RZ ;  /* 0x000000050e0e7c24 */ /* 0x000fe2000f8e02ff */
[C---:B------:R-:W-:Y:S01]  /*22c0*/  SEL R23, R94.reuse, R23, !P5 ;  /* 0x000000175e177207 */ /* 0x040fe20006800000 */
[----:B------:R-:W-:Y:S01]  /*22d0*/  IMAD R13, R13, UR5, RZ ;  /* 0x000000050d0d7c24 */ /* 0x000fe2000f8e02ff */
[----:B------:R-:W-:Y:S01]  /*22e0*/  SEL R10, R94, R83, !P5 ;  /* 0x000000535e0a7207 */ /* 0x000fe20006800000 */
[----:B------:R-:W-:Y:S01]  /*22f0*/  IMAD R12, R12, UR5, RZ ;  /* 0x000000050c0c7c24 */ /* 0x000fe2000f8e02ff */
[----:B------:R-:W-:Y:S01]  /*2300*/  @!P0 LOP3.LUT R22, RZ, R6, RZ, 0x33, !PT ;  /* 0x00000006ff168212 */ /* 0x000fe200078e33ff */
[----:B------:R-:W-:Y:S01]  /*2310*/  IMAD R11, R11, UR5, RZ ;  /* 0x000000050b0b7c24 */ /* 0x000fe2000f8e02ff */
[C---:B------:R-:W-:Y:S01]  /*2320*/  SEL R38, R94.reuse, R39, !P5 ;  /* 0x000000275e267207 */ /* 0x040fe20006800000 */
[----:B------:R-:W-:Y:S01]  /*2330*/  IMAD R6, R23, UR5, RZ ;  /* 0x0000000517067c24 */ /* 0x000fe2000f8e02ff */
[----:B------:R-:W-:Y:S01]  /*2340*/  SEL R7, R94, R79, !P5 ;  /* 0x0000004f5e077207 */ /* 0x000fe20006800000 */
[----:B------:R-:W-:Y:S01]  /*2350*/  IMAD R10, R10, UR5, RZ ;  /* 0x000000050a0a7c24 */ /* 0x000fe2000f8e02ff */
[----:B------:R-:W-:Y:S01]  /*2360*/  SEL R105, R94, R105, !P5 ;  /* 0x000000695e697207 */ /* 0x000fe20006800000 */
[----:B----4-:R-:W-:Y:S01]  /*2370*/  IMAD R23, R22, UR6, RZ ;  /* 0x0000000616177c24 */ /* 0x010fe2000f8e02ff */
[C---:B------:R-:W-:Y:S01]  /*2380*/  SEL R103, R94.reuse, R103, !P5 ;  /* 0x000000675e677207 */ /* 0x040fe20006800000 */
[----:B------:R-:W-:Y:S01]  /*2390*/  IMAD R7, R7, UR5, RZ ;  /* 0x0000000507077c24 */ /* 0x000fe2000f8e02ff */
[C---:B------:R-:W-:Y:S01]  /*23a0*/  SEL R101, R94.reuse, R101, !P5 ;  /* 0x000000655e657207 */ /* 0x040fe20006800000 */
[----:B------:R-:W-:Y:S01]  /*23b0*/  IMAD R105, R105, UR5, RZ ;  /* 0x0000000569697c24 */ /* 0x000fe2000f8e02ff */
[----:B------:R-:W-:Y:S01]  /*23c0*/  SEL R99, R94, R99, !P5 ;  /* 0x000000635e637207 */ /* 0x000fe20006800000 */
[-C--:B0-----:R-:W-:Y:S01]  /*23d0*/  IMAD R4, R4, R0.reuse, RZ ;  /* 0x0000000004047224 */ /* 0x081fe200078e02ff */
[C---:B------:R-:W-:Y:S01]  /*23e0*/  SEL R106, R94.reuse, R77, !P5 ;  /* 0x0000004d5e6a7207 */ /* 0x040fe20006800000 */
[----:B------:R-:W-:Y:S01]  /*23f0*/  IMAD R103, R103, UR5, RZ ;  /* 0x0000000567677c24 */ /* 0x000fe2000f8e02ff */
[C---:B------:R-:W-:Y:S01]  /*2400*/  SEL R108, R94.reuse, R75, !P5 ;  /* 0x0000004b5e6c7207 */ /* 0x040fe20006800000 */
[----:B------:R-:W-:Y:S01]  /*2410*/  IMAD R101, R101, UR5, RZ ;  /* 0x0000000565657c24 */ /* 0x000fe2000f8e02ff */
[C---:B------:R-:W-:Y:S01]  /*2420*/  SEL R110, R94.reuse, R73, !P5 ;  /* 0x000000495e6e7207 */ /* 0x040fe20006800000 */
[----:B------:R-:W-:Y:S01]  /*2430*/  IMAD R99, R99, UR5, RZ ;  /* 0x0000000563637c24 */ /* 0x000fe2000f8e02ff */
[----:B------:R-:W-:Y:S01]  /*2440*/  SEL R112, R94, R71, !P5 ;  /* 0x000000475e707207 */ /* 0x000fe20006800000 */
[----:B------:R-:W-:Y:S01]  /*2450*/  IMAD R106, R106, UR5, RZ ;  /* 0x000000056a6a7c24 */ /* 0x000fe2000f8e02ff */
[C---:B------:R-:W-:Y:S01]  /*2460*/  SEL R114, R94.reuse, R69, !P5 ;  /* 0x000000455e727207 */ /* 0x040fe20006800000 */
[-C--:B------:R-:W-:Y:S01]  /*2470*/  IMAD R69, R49, R0.reuse, RZ ;  /* 0x0000000031457224 */ /* 0x080fe200078e02ff */
[----:B------:R-:W-:Y:S01]  /*2480*/  SEL R116, R94, R63, !P5 ;  /* 0x0000003f5e747207 */ /* 0x000fe20006800000 */
[-C--:B------:R-:W-:Y:S01]  /*2490*/  IMAD R49, R48, R0.reuse, RZ ;  /* 0x0000000030317224 */ /* 0x080fe200078e02ff */
        /* <DEDUP_REMOVED lines=16> */
[----:B------:R-:W-:Y:S01]  /*25a0*/  SEL R36, R94, R55, !P5 ;  /* 0x000000375e247207 */ /* 0x000fe20006800000 */
[-C--:B------:R-:W-:Y:S01]  /*25b0*/  IMAD R40, R34, R0.reuse, RZ ;  /* 0x0000000022287224 */ /* 0x080fe200078e02ff */
[----:B------:R-:W-:Y:S01]  /*25c0*/  SEL R64, R94, R53, !P5 ;  /* 0x000000355e407207 */ /* 0x000fe20006800000 */
[----:B------:R-:W-:Y:S01]  /*25d0*/  IMAD.SHL.U32 R53, R52, 0x40, RZ ;  /* 0x0000004034357824 */ /* 0x000fe200078e00ff */
[C---:B------:R-:W-:Y:S01]  /*25e0*/  SEL R91, R94.reuse, R91, !P5 ;  /* 0x0000005b5e5b7207 */ /* 0x040fe20006800000 */
[-C--:B------:R-:W-:Y:S01]  /*25f0*/  IMAD R34, R33, R0.reuse, RZ ;  /* 0x0000000021227224 */ /* 0x080fe200078e02ff */
[----:B------:R-:W-:Y:S01]  /*2600*/  SEL R92, R94, R37, !P5 ;  /* 0x000000255e5c7207 */ /* 0x000fe20006800000 */
[-C--:B------:R-:W-:Y:S01]  /*2610*/  IMAD R33, R32, R0.reuse, RZ ;  /* 0x0000000020217224 */ /* 0x080fe200078e02ff */
[----:B---3--:R-:W-:Y:S01]  /*2620*/  LEA R39, P2, R30, UR14, 0x1 ;  /* 0x0000000e1e277c11 */ /* 0x008fe2000f8408ff */
[-C--:B------:R-:W-:Y:S01]  /*2630*/  IMAD R32, R31, R0.reuse, RZ ;  /* 0x000000001f207224 */ /* 0x080fe200078e02ff */
[----:B------:R-:W-:Y:S01]  /*2640*/  SEL R94, R94, R35, !P5 ;  /* 0x000000235e5e7207 */ /* 0x000fe20006800000 */
[-C--:B------:R-:W-:Y:S01]  /*2650*/  IMAD R31, R29, R0.reuse, RZ ;  /* 0x000000001d1f7224 */ /* 0x080fe200078e02ff */
[----:B------:R-:W-:Y:S01]  /*2660*/  LEA R37, P3, R14, UR14, 0x1 ;  /* 0x0000000e0e257c11 */ /* 0x000fe2000f8608ff */
[----:B------:R0:W-:Y:S01]  /*2670*/  STL [R1+0x60], R39 ;  /* 0x0000602701007387 */ /* 0x0001e20000100800 */
[----:B------:R-:W-:Y:S01]  /*2680*/  LEA R35, P4, R13, UR14, 0x1 ;  /* 0x0000000e0d237c11 */ /* 0x000fe2000f8808ff */
[-C--:B------:R-:W-:Y:S01]  /*2690*/  IMAD R29, R28, R0.reuse, RZ ;  /* 0x000000001c1d7224 */ /* 0x080fe200078e02ff */
[----:B------:R-:W-:Y:S01]  /*26a0*/  LEA R22, P1, R23, UR12, 0x1 ;  /* 0x0000000c17167c11 */ /* 0x000fe2000f8208ff */
[----:B------:R2:W-:Y:S01]  /*26b0*/  STL [R1+0x58], R37 ;  /* 0x0000582501007387 */ /* 0x0005e20000100800 */
[----:B------:R-:W-:Y:S01]  /*26c0*/  LEA.HI.X.SX32 R14, R14, UR15, 0x1, P3 ;  /* 0x0000000f0e0e7c11 */ /* 0x000fe200098f0eff */
[-C--:B------:R-:W-:Y:S01]  /*26d0*/  IMAD R28, R27, R0.reuse, RZ ;  /* 0x000000001b1c7224 */ /* 0x080fe200078e02ff */
[----:B------:R-:W-:Y:S01]  /*26e0*/  LEA.HI.X.SX32 R23, R23, UR13, 0x1, P1 ;  /* 0x0000000d17177c11 */ /* 0x000fe200088f0eff */
[----:B------:R3:W-:Y:S01]  /*26f0*/  STL [R1+0x50], R35 ;  /* 0x0000502301007387 */ /* 0x0007e20000100800 */
[----:B------:R-:W-:Y:S01]  /*2700*/  LEA.HI.X.SX32 R13, R13, UR15, 0x1, P4 ;  /* 0x0000000f0d0d7c11 */ /* 0x000fe2000a0f0eff */
[-C--:B------:R-:W-:Y:S01]  /*2710*/  IMAD R27, R26, R0.reuse, RZ ;  /* 0x000000001a1b7224 */ /* 0x080fe200078e02ff */
[----:B0-----:R-:W-:Y:S01]  /*2720*/  LEA R39, P5, R12, UR14, 0x1 ;  /* 0x0000000e0c277c11 */ /* 0x001fe2000f8a08ff */
[-C--:B------:R-:W-:Y:S01]  /*2730*/  IMAD R26, R25, R0.reuse, RZ ;  /* 0x00000000191a7224 */ /* 0x080fe200078e02ff */
[----:B------:R-:W-:Y:S01]  /*2740*/  LEA R104, P3, R103, UR14, 0x1 ;  /* 0x0000000e67687c11 */ /* 0x000fe2000f8608ff */
[-C--:B------:R-:W-:Y:S01]  /*2750*/  IMAD R25, R24, R0.reuse, RZ ;  /* 0x0000000018197224 */ /* 0x080fe200078e02ff */
[----:B--2---:R-:W-:Y:S01]  /*2760*/  LEA R37, P6, R11, UR14, 0x1 ;  /* 0x0000000e0b257c11 */ /* 0x004fe2000f8c08ff */
[----:B------:R-:W-:Y:S01]  /*2770*/  STL [R1+0x48], R39 ;  /* 0x0000482701007387 */ /* 0x000fe20000100800 */
[----:B------:R-:W-:Y:S01]  /*2780*/  LEA.HI.X.SX32 R12, R12, UR15, 0x1, P5 ;  /* 0x0000000f0c0c7c11 */ /* 0x000fe2000a8f0eff */
[-C--:B------:R-:W-:Y:S01]  /*2790*/  IMAD R24, R19, R0.reuse, RZ ;  /* 0x0000000013187224 */ /* 0x080fe200078e02ff */
[----:B---3--:R-:W-:Y:S01]  /*27a0*/  LEA R35, P0, R10, UR14, 0x1 ;  /* 0x0000000e0a237c11 */ /* 0x008fe2000f8008ff */
[----:B------:R0:W-:Y:S01]  /*27b0*/  STL [R1+0x40], R37 ;  /* 0x0000402501007387 */ /* 0x0001e20000100800 */
[----:B------:R-:W-:Y:S01]  /*27c0*/  LEA.HI.X.SX32 R11, R11, UR15, 0x1, P6 ;  /* 0x0000000f0b0b7c11 */ /* 0x000fe2000b0f0eff */
[-C--:B------:R-:W-:Y:S01]  /*27d0*/  IMAD R19, R18, R0.reuse, RZ ;  /* 0x0000000012137224 */ /* 0x080fe200078e02ff */
[----:B------:R-:W-:Y:S01]  /*27e0*/  LEA.HI.X.SX32 R10, R10, UR15, 0x1, P0 ;  /* 0x0000000f0a0a7c11 */ /* 0x000fe200080f0eff */
[----:B------:R2:W-:Y:S01]  /*27f0*/  STL [R1+0x38], R35 ;  /* 0x0000382301007387 */ /* 0x0005e20000100800 */
[-C--:B------:R-:W-:Y:S01]  /*2800*/  IMAD R18, R17, R0.reuse, RZ ;  /* 0x0000000011127224 */ /* 0x080fe200078e02ff */
[----:B------:R-:W-:Y:S01]  /*2810*/  LEA R102, P4, R101, UR14, 0x1 ;  /* 0x0000000e65667c11 */ /* 0x000fe2000f8808ff */
[-C--:B------:R-:W-:Y:S01]  /*2820*/  IMAD R17, R16, R0.reuse, RZ ;  /* 0x0000000010117224 */ /* 0x080fe200078e02ff */
[----:B------:R-:W-:Y:S01]  /*2830*/  LEA R100, P5, R99, UR14, 0x1 ;  /* 0x0000000e63647c11 */ /* 0x000fe2000f8a08ff */
[-C--:B------:R-:W-:Y:S01]  /*2840*/  IMAD R16, R5, R0.reuse, RZ ;  /* 0x0000000005107224 */ /* 0x080fe200078e02ff */
[----:B0-----:R-:W-:Y:S01]  /*2850*/  LEA R37, P1, R7, UR14, 0x1 ;  /* 0x0000000e07257c11 */ /* 0x001fe2000f8208ff */
[-C--:B------:R-:W-:Y:S01]  /*2860*/  IMAD R5, R3, R0.reuse, RZ ;  /* 0x0000000003057224 */ /* 0x080fe200078e02ff */
[----:B------:R-:W-:Y:S01]  /*2870*/  LEA.HI.X.SX32 R103, R103, UR15, 0x1, P3 ;  /* 0x0000000f67677c11 */ /* 0x000fe200098f0eff */
[-C--:B------:R-:W-:Y:S01]  /*2880*/  IMAD R3, R2, R0.reuse, RZ ;  /* 0x0000000002037224 */ /* 0x080fe200078e02ff */
[----:B--2---:R-:W-:Y:S01]  /*2890*/  LEA.HI.X.SX32 R35, R30, UR15, 0x1, P2 ;  /* 0x0000000f1e237c11 */ /* 0x004fe200090f0eff */
[----:B------:R-:W-:Y:S01]  /*28a0*/  STL [R1+0x30], R37 ;  /* 0x0000302501007387 */ /* 0x000fe20000100800 */
[----:B------:R-:W-:Y:S01]  /*28b0*/  LEA R30, P2, R105, UR14, 0x1 ;  /* 0x0000000e691e7c11 */ /* 0x000fe2000f8408ff */
[----:B------:R-:W-:Y:S01]  /*28c0*/  IMAD R2, R51, R0, RZ ;  /* 0x0000000033027224 */ /* 0x000fe200078e02ff */
[----:B------:R-:W-:Y:S01]  /*28d0*/  LEA.HI.X.SX32 R7, R7, UR15, 0x1, P1 ;  /* 0x0000000f07077c11 */ /* 0x000fe200088f0eff */
[----:B------:R-:W-:Y:S01]  /*28e0*/  STL [R1+0x5c], R35 ;  /* 0x00005c2301007387 */ /* 0x000fe20000100800 */
[----:B------:R-:W-:Y:S01]  /*28f0*/  IMAD R108, R108, UR5, RZ ;  /* 0x000000056c6c7c24 */ /* 0x000fe2000f8e02ff */
[----:B------:R-:W-:Y:S01]  /*2900*/  LEA.HI.X.SX32 R105, R105, UR15, 0x1, P2 ;  /* 0x0000000f69697c11 */ /* 0x000fe200090f0eff */
[----:B------:R-:W-:Y:S01]  /*2910*/  IMAD R110, R110, UR5, RZ ;  /* 0x000000056e6e7c24 */ /* 0x000fe2000f8e02ff */
        /* <DEDUP_REMOVED lines=10> */
[----:B------:R-:W-:Y:S01]  /*29c0*/  LEA R107, P6, R106, UR14, 0x1 ;  /* 0x0000000e6a6b7c11 */ /* 0x000fe2000f8c08ff */
        /* <DEDUP_REMOVED lines=9> */
[----:B------:R0:W-:Y:S01]  /*2a60*/  STL [R1+0x34], R10 ;  /* 0x0000340a01007387 */ /* 0x0001e20000100800 */
[----:B------:R-:W-:Y:S01]  /*2a70*/  LEA R113, P2, R112, UR14, 0x1 ;  /* 0x0000000e70717c11 */ /* 0x000fe2000f8408ff */
[----:B------:R-:W-:Y:S01]  /*2a80*/  IMAD R20, R20, UR5, RZ ;  /* 0x0000000514147c24 */ /* 0x000fe2000f8e02ff */
[----:B------:R-:W-:Y:S01]  /*2a90*/  LEA R115, P3, R114, UR14, 0x1 ;  /* 0x0000000e72737c11 */ /* 0x000fe2000f8608ff */
[----:B------:R-:W-:Y:S01]  /*2aa0*/  STL [R1+0x2c], R7 ;  /* 0x00002c0701007387 */ /* 0x000fe20000100800 */
[----:B------:R-:W-:Y:S01]  /*2ab0*/  LEA R117, P4, R116, UR14, 0x1 ;  /* 0x0000000e74757c11 */ /* 0x000fe2000f8808ff */
[----:B------:R-:W-:Y:S01]  /*2ac0*/  IMAD R36, R36, UR5, RZ ;  /* 0x0000000524247c24 */ /* 0x000fe2000f8e02ff */
[----:B------:R-:W-:Y:S01]  /*2ad0*/  LEA R119, P5, R118, UR14, 0x1 ;  /* 0x0000000e76777c11 */ /* 0x000fe2000f8a08ff */
[----:B------:R2:W-:Y:S01]  /*2ae0*/  STL [R1+0x164], R53 ;  /* 0x0001643501007387 */ /* 0x0005e20000100800 */
[----:B------:R-:W-:Y:S01]  /*2af0*/  LEA.HI.X.SX32 R106, R106, UR15, 0x1, P6 ;  /* 0x0000000f6a6a7c11 */ /* 0x000fe2000b0f0eff */
[----:B------:R-:W-:Y:S01]  /*2b00*/  IMAD R38, R38, UR5, RZ ;  /* 0x0000000526267c24 */ /* 0x000fe2000f8e02ff */
[----:B------:R-:W-:Y:S01]  /*2b10*/  LEA.HI.X.SX32 R108, R108, UR15, 0x1, P0 ;  /* 0x0000000f6c6c7c11 */ /* 0x000fe200080f0eff */
[----:B------:R-:W-:Y:S01]  /*2b20*/  STL [R1+0xdc], R49 ;  /* 0x0000dc3101007387 */ /* 0x000fe20000100800 */
        /* <DEDUP_REMOVED lines=10> */
[----:B------:R-:W-:Y:S01]  /*2bd0*/  LEA R98, P6, R97, UR14, 0x1 ;  /* 0x0000000e61627c11 */ /* 0x000fe2000f8c08ff */
[----:B------:R-:W-:Y:S01]  /*2be0*/  STL [R1+0xd0], R46 ;  /* 0x0000d02e01007387 */ /* 0x000fe20000100800 */
[----:B------:R-:W-:Y:S01]  /*2bf0*/  IMAD R94, R94, UR5, RZ ;  /* 0x000000055e5e7c24 */ /* 0x000fe2000f8e02ff */
[----:B------:R-:W-:Y:S01]  /*2c00*/  LEA R96, P0, R95, UR14, 0x1 ;  /* 0x0000000e5f607c11 */ /* 0x000fe2000f8008ff */
[----:B------:R-:W-:Y:S01]  /*2c10*/  USHF.R.S32.HI UR5, URZ, 0x1f, UR4 ;  /* 0x0000001fff057899 */ /* 0x000fe20008011404 */
[----:B------:R-:W-:Y:S01]  /*2c20*/  STL [R1+0xcc], R45 ;  /* 0x0000cc2d01007387 */ /* 0x000fe20000100800 */
[----:B0-----:R-:W-:-:S02]  /*2c30*/  LEA R10, P1, R6, UR14, 0x1 ;  /* 0x0000000e060a7c11 */ /* 0x001fc4000f8208ff */
[----:B--2---:R-:W-:Y:S02]  /*2c40*/  CS2R R52, SRZ ;  /* 0x0000000000347805 */ /* 0x004fe4000001ff00 */
[----:B------:R-:W-:Y:S01]  /*2c50*/  LEA R11, P2, R9, UR14, 0x1 ;  /* 0x0000000e090b7c11 */ /* 0x000fe2000f8408ff */
[----:B------:R-:W-:Y:S01]  /*2c60*/  STL [R1+0xc8], R44 ;  /* 0x0000c82c01007387 */ /* 0x000fe20000100800 */
[----:B------:R-:W-:Y:S01]  /*2c70*/  LEA R7, P3, R8, UR14, 0x1 ;  /* 0x0000000e08077c11 */ /* 0x000fe2000f8608ff */
[----:B------:R-:W-:Y:S01]  /*2c80*/  ULEA.HI UR5, UR5, UR4, URZ, 0x7 ;  /* 0x0000000405057291 */ /* 0x000fe2000f8f38ff */
[----:B------:R-:W-:Y:S01]  /*2c90*/  LEA R12, P4, R15, UR14, 0x1 ;  /* 0x0000000e0f0c7c11 */ /* 0x000fe2000f8808ff */
[----:B------:R-:W-:Y:S01]  /*2ca0*/  STL [R1+0xc4], R43 ;  /* 0x0000c42b01007387 */ /* 0x000fe20000100800 */
[----:B------:R-:W-:Y:S02]  /*2cb0*/  LEA R13, P5, R21, UR14, 0x1 ;  /* 0x0000000e150d7c11 */ /* 0x000fe4000f8a08ff */
[----:B------:R-:W-:-:S02]  /*2cc0*/  CS2R R54, SRZ ;  /* 0x0000000000367805 */ /* 0x000fc4000001ff00 */
[----:B------:R-:W-:Y:S01]  /*2cd0*/  LEA.HI.X.SX32 R97, R97, UR15, 0x1, P6 ;  /* 0x0000000f61617c11 */ /* 0x000fe2000b0f0eff */
[----:B------:R-:W-:Y:S01]  /*2ce0*/  STL [R1+0xc0], R42 ;  /* 0x0000c02a01007387 */ /* 0x000fe20000100800 */
[----:B------:R-:W-:Y:S02]  /*2cf0*/  LEA.HI.X.SX32 R95, R95, UR15, 0x1, P0 ;  /* 0x0000000f5f5f7c11 */ /* 0x000fe400080f0eff */
[----:B------:R-:W-:Y:S02]  /*2d00*/  CS2R R56, SRZ ;  /* 0x0000000000387805 */ /* 0x000fe4000001ff00 */
[----:B------:R-:W-:Y:S01]  /*2d10*/  LEA.HI.X.SX32 R6, R6, UR15, 0x1, P1 ;  /* 0x0000000f06067c11 */ /* 0x000fe200088f0eff */
[----:B------:R-:W-:Y:S01]  /*2d20*/  STL [R1+0xbc], R41 ;  /* 0x0000bc2901007387 */ /* 0x000fe20000100800 */
[----:B------:R-:W-:Y:S02]  /*2d30*/  LEA.HI.X.SX32 R9, R9, UR15, 0x1, P2 ;  /* 0x0000000f09097c11 */ /* 0x000fe400090f0eff */
[----:B------:R-:W-:-:S02]  /*2d40*/  CS2R R58, SRZ ;  /* 0x00000000003a7805 */ /* 0x000fc4000001ff00 */
[----:B------:R-:W-:Y:S01]  /*2d50*/  LEA.HI.X.SX32 R8, R8, UR15, 0x1, P3 ;  /* 0x0000000f08087c11 */ /* 0x000fe200098f0eff */
[----:B------:R0:W-:Y:S01]  /*2d60*/  STL [R1+0xb8], R40 ;  /* 0x0000b82801007387 */ /* 0x0001e20000100800 */
[----:B------:R-:W-:Y:S02]  /*2d70*/  LEA.HI.X.SX32 R15, R15, UR15, 0x1, P4 ;  /* 0x0000000f0f0f7c11 */ /* 0x000fe4000a0f0eff */
[----:B------:R-:W-:Y:S02]  /*2d80*/  CS2R R60, SRZ ;  /* 0x00000000003c7805 */ /* 0x000fe4000001ff00 */
[----:B------:R-:W-:Y:S01]  /*2d90*/  LEA.HI.X.SX32 R21, R21, UR15, 0x1, P5 ;  /* 0x0000000f15157c11 */ /* 0x000fe2000a8f0eff */
[----:B------:R-:W-:Y:S01]  /*2da0*/  STL [R1+0xb4], R34 ;  /* 0x0000b42201007387 */ /* 0x000fe20000100800 */
[----:B------:R-:W-:Y:S02]  /*2db0*/  LEA R14, P6, R20, UR14, 0x1 ;  /* 0x0000000e140e7c11 */ /* 0x000fe4000f8c08ff */
[----:B------:R-:W-:-:S02]  /*2dc0*/  CS2R R62, SRZ ;  /* 0x00000000003e7805 */ /* 0x000fc4000001ff00 */
[----:B------:R-:W-:Y:S01]  /*2dd0*/  LEA R35, P0, R36, UR14, 0x1 ;  /* 0x0000000e24237c11 */ /* 0x000fe2000f8008ff */
[----:B------:R-:W-:Y:S01]  /*2de0*/  STL [R1+0xb0], R33 ;  /* 0x0000b02101007387 */ /* 0x000fe20000100800 */
[----:B------:R-:W-:Y:S02]  /*2df0*/  LEA R37, P1, R38, UR14, 0x1 ;  /* 0x0000000e26257c11 */ /* 0x000fe4000f8208ff */
[----:B------:R-:W-:Y:S02]  /*2e00*/  CS2R R76, SRZ ;  /* 0x00000000004c7805 */ /* 0x000fe4000001ff00 */
[----:B------:R-:W-:Y:S01]  /*2e10*/  LEA R39, P2, R64, UR14, 0x1 ;  /* 0x0000000e40277c11 */ /* 0x000fe2000f8408ff */
[----:B------:R-:W-:Y:S01]  /*2e20*/  STL [R1+0xac], R32 ;  /* 0x0000ac2001007387 */ /* 0x000fe20000100800 */
[----:B------:R-:W-:Y:S02]  /*2e30*/  LEA R90, P3, R91, UR14, 0x1 ;  /* 0x0000000e5b5a7c11 */ /* 0x000fe4000f8608ff */
[----:B------:R-:W-:-:S02]  /*2e40*/  CS2R R78, SRZ ;  /* 0x00000000004e7805 */ /* 0x000fc4000001ff00 */
[----:B------:R-:W-:Y:S01]  /*2e50*/  LEA R30, P4, R92, UR14, 0x1 ;  /* 0x0000000e5c1e7c11 */ /* 0x000fe2000f8808ff */
[----:B------:R-:W-:Y:S01]  /*2e60*/  STL [R1+0xa8], R31 ;  /* 0x0000a81f01007387 */ /* 0x000fe20000100800 */
[----:B------:R-:W-:Y:S02]  /*2e70*/  LEA R93, P5, R94, UR14, 0x1 ;  /* 0x0000000e5e5d7c11 */ /* 0x000fe4000f8a08ff */
[----:B------:R-:W-:Y:S02]  /*2e80*/  CS2R R72, SRZ ;  /* 0x0000000000487805 */ /* 0x000fe4000001ff00 */
[----:B------:R-:W-:Y:S01]  /*2e90*/  LEA.HI.X.SX32 R20, R20, UR15, 0x1, P6 ;  /* 0x0000000f14147c11 */ /* 0x000fe2000b0f0eff */
[----:B------:R-:W-:Y:S01]  /*2ea0*/  STL [R1+0xa4], R29 ;  /* 0x0000a41d01007387 */ /* 0x000fe20000100800 */
[----:B------:R-:W-:Y:S02]  /*2eb0*/  LEA.HI.X.SX32 R36, R36, UR15, 0x1, P0 ;  /* 0x0000000f24247c11 */ /* 0x000fe400080f0eff */
[----:B------:R-:W-:-:S02]  /*2ec0*/  CS2R R74, SRZ ;  /* 0x00000000004a7805 */ /* 0x000fc4000001ff00 */
[----:B------:R-:W-:Y:S01]  /*2ed0*/  LEA.HI.X.SX32 R38, R38, UR15, 0x1, P1 ;  /* 0x0000000f26267c11 */ /* 0x000fe200088f0eff */
[----:B------:R-:W-:Y:S01]  /*2ee0*/  STL [R1+0xa0], R28 ;  /* 0x0000a01c01007387 */ /* 0x000fe20000100800 */
[----:B------:R-:W-:Y:S02]  /*2ef0*/  LEA.HI.X.SX32 R64, R64, UR15, 0x1, P2 ;  /* 0x0000000f40407c11 */ /* 0x000fe400090f0eff */
[----:B0-----:R-:W-:Y:S02]  /*2f00*/  CS2R R40, SRZ ;  /* 0x0000000000287805 */ /* 0x001fe4000001ff00 */
[----:B------:R-:W-:Y:S01]  /*2f10*/  LEA.HI.X.SX32 R91, R91, UR15, 0x1, P3 ;  /* 0x0000000f5b5b7c11 */ /* 0x000fe200098f0eff */
[----:B------:R-:W-:Y:S01]  /*2f20*/  STL [R1+0x9c], R27 ;  /* 0x00009c1b01007387 */ /* 0x000fe20000100800 */
[----:B------:R-:W-:Y:S02]  /*2f30*/  LEA.HI.X.SX32 R92, R92, UR15, 0x1, P4 ;  /* 0x0000000f5c5c7c11 */ /* 0x000fe4000a0f0eff */
[----:B------:R-:W-:-:S02]  /*2f40*/  CS2R R42, SRZ ;  /* 0x00000000002a7805 */ /* 0x000fc4000001ff00 */
[----:B------:R-:W-:Y:S01]  /*2f50*/  LEA.HI.X.SX32 R94, R94, UR15, 0x1, P5 ;  /* 0x0000000f5e5e7c11 */ /* 0x000fe2000a8f0eff */
[----:B------:R-:W-:Y:S01]  /*2f60*/  STL [R1+0x98], R26 ;  /* 0x0000981a01007387 */ /* 0x000fe20000100800 */
[----:B------:R-:W-:Y:S02]  /*2f70*/  CS2R R44, SRZ ;  /* 0x00000000002c7805 */ /* 0x000fe4000001ff00 */
[----:B------:R-:W-:Y:S02]  /*2f80*/  CS2R R46, SRZ ;  /* 0x00000000002e7805 */ /* 0x000fe4000001ff00 */
[----:B------:R-:W-:Y:S01]  /*2f90*/  CS2R R48, SRZ ;  /* 0x0000000000307805 */ /* 0x000fe2000001ff00 */
[----:B------:R-:W-:Y:S01]  /*2fa0*/  STL [R1+0x94], R25 ;  /* 0x0000941901007387 */ /* 0x000fe20000100800 */
[----:B------:R-:W-:-:S03]  /*2fb0*/  USHF.R.S32.HI UR5, URZ, 0x7, UR5 ;  /* 0x00000007ff057899 */ /* 0x000fc60008011405 */
[----:B------:R-:W-:Y:S04]  /*2fc0*/  STL [R1+0x90], R24 ;  /* 0x0000901801007387 */ /* 0x000fe80000100800 */
[----:B------:R-:W-:Y:S04]  /*2fd0*/  STL [R1+0x8c], R19 ;  /* 0x00008c1301007387 */ /* 0x000fe80000100800 */
[----:B------:R-:W-:Y:S04]  /*2fe0*/  STL [R1+0x88], R18 ;  /* 0x0000881201007387 */ /* 0x000fe80000100800 */
[----:B------:R-:W-:Y:S04]  /*2ff0*/  STL [R1+0x84], R17 ;  /* 0x0000841101007387 */ /* 0x000fe80000100800 */
[----:B------:R-:W-:Y:S04]  /*3000*/  STL [R1+0x80], R16 ;  /* 0x0000801001007387 */ /* 0x000fe80000100800 */
[----:B------:R0:W-:Y:S04]  /*3010*/  STL [R1+0x7c], R4 ;  /* 0x00007c0401007387 */ /* 0x0001e80000100800 */
[----:B------:R-:W-:Y:S04]  /*3020*/  STL [R1+0x78], R5 ;  /* 0x0000780501007387 */ /* 0x000fe80000100800 */
[----:B------:R2:W-:Y:S01]  /*3030*/  STL [R1+0x74], R3 ;  /* 0x0000740301007387 */ /* 0x0005e20000100800 */
[----:B0-----:R-:W-:Y:S01]  /*3040*/  IMAD R4, R50, R0, RZ ;  /* 0x0000000032047224 */ /* 0x001fe200078e02ff */
[----:B------:R-:W-:-:S04]  /*3050*/  CS2R R50, SRZ ;  /* 0x0000000000327805 */ /* 0x000fc8000001ff00 */
[----:B------:R-:W-:Y:S01]  /*3060*/  STL [R1+0x70], R4 ;  /* 0x0000700401007387 */ /* 0x000fe20000100800 */
[----:B--2---:R-:W-:-:S03]  /*3070*/  IMAD R3, R65, R0, RZ ;  /* 0x0000000041037224 */ /* 0x004fc600078e02ff */
[----:B------:R1:W-:Y:S01]  /*3080*/  STL [R1+0x6c], R2 ;  /* 0x00006c0201007387 */ /* 0x0003e20000100800 */
[----:B------:R-:W-:-:S03]  /*3090*/  IMAD R0, R66, R0, RZ ;  /* 0x0000000042007224 */ /* 0x000fc600078e02ff */
[----:B------:R0:W-:Y:S04]  /*30a0*/  STL [R1+0x68], R3 ;  /* 0x0000680301007387 */ /* 0x0001e80000100800 */
[----:B------:R0:W-:Y:S01]  /*30b0*/  STL [R1+0x64], R0 ;  /* 0x0000640001007387 */ /* 0x0001e20000100800 */
[----:B-1----:R-:W-:-:S07]  /*30c0*/  IMAD R2, R67, R68, RZ ;  /* 0x0000004443027224 */ /* 0x002fce00078e02ff */
.L_x_2:
[----:B------:R-:W2:Y:S01]  /*30d0*/  LDL R26, [R1+0x68] ;  /* 0x00006800011a7983 */ /* 0x000ea20000100800 */
[----:B------:R-:W1:Y:S03]  /*30e0*/  LDC R5, c[0x0][0x3a8] ;  /* 0x0000ea00ff057b82 */ /* 0x000e660000000800 */
[----:B------:R-:W3:Y:S04]  /*30f0*/  LDL R25, [R1+0x70] ;  /* 0x0000700001197983 */ /* 0x000ee80000100800 */
[----:B------:R-:W4:Y:S01]  /*3100*/  LDL R24, [R1+0x78] ;  /* 0x0000780001187983 */ /* 0x000f220000100800 */
[----:B------:R-:W5:Y:S01]  /*3110*/  S2R R120, SR_TID.X ;  /* 0x0000000000787919 */ /* 0x000f620000002100 */
[----:B------:R-:W0:Y:S02]  /*3120*/  S2R R4, SR_TID.X ;  /* 0x0000000000047919 */ /* 0x000e240000002100 */
[----:B0-----:R-:W3:Y:S04]  /*3130*/  LDL R3, [R1+0x80] ;  /* 0x0000800001037983 */ /* 0x001ee80000100800 */
[----:B------:R-:W3:Y:S01]  /*3140*/  LDL R17, [R1+0x88] ;  /* 0x0000880001117983 */ /* 0x000ee20000100800 */
[----:B------:R-:W-:-:S03]  /*3150*/  PRMT R83, RZ, 0x7610, R83 ;  /* 0x00007610ff537816 */ /* 0x000fc60000000053 */
[----:B------:R-:W-:Y:S04]  /*3160*/  STL.64 [R1+0x188], R44 ;  /* 0x0001882c01007387 */ /* 0x000fe80000100a00 */
[----:B------:R0:W-:Y:S04]  /*3170*/  STL.64 [R1+0x180], R46 ;  /* 0x0001802e01007387 */ /* 0x0001e80000100a00 */
[----:B------:R-:W-:Y:S04]  /*3180*/  STL.64 [R1+0x178], R48 ;  /* 0x0001783001007387 */ /* 0x000fe80000100a00 */
[----:B------:R0:W-:Y:S01]  /*3190*/  STL.64 [R1+0x170], R50 ;  /* 0x0001703201007387 */ /* 0x0001e20000100a00 */
[----:B-----5:R-:W-:-:S03]  /*31a0*/  SHF.R.U32.HI R80, RZ, 0x7, R120 ;  /* 0x00000007ff507819 */ /* 0x020fc60000011678 */
[----:B------:R-:W5:Y:S01]  /*31b0*/  LDL R16, [R1+0x90] ;  /* 0x0000900001107983 */ /* 0x000f620000100800 */
[----:B------:R-:W-:-:S03]  /*31c0*/  SHF.R.U32.HI R4, RZ, 0x7, R4 ;  /* 0x00000007ff047819 */ /* 0x000fc60000011604 */
[----:B------:R-:W5:Y:S01]  /*31d0*/  LDL R28, [R1+0xc8] ;  /* 0x0000c800011c7983 */ /* 0x000f620000100800 */
[----:B------:R-:W-:Y:S02]  /*31e0*/  SGXT.U32 R80, R80, 0x2 ;  /* 0x000000025050781a */ /* 0x000fe40000000000 */
[----:B------:R-:W-:Y:S01]  /*31f0*/  SGXT.U32 R4, R4, 0x2 ;  /* 0x000000020404781a */ /* 0x000fe20000000000 */
[----:B------:R-:W5:Y:S01]  /*3200*/  LDL R27, [R1+0xd0] ;  /* 0x0000d000011b7983 */ /* 0x000f620000100800 */
[C---:B------:R-:W-:Y:S02]  /*3210*/  ISETP.GE.AND P0, PT, R80.reuse, UR7, PT ;  /* 0x0000000750007c0c */ /* 0x040fe4000bf06270 */
[----:B------:R-:W-:Y:S01]  /*3220*/  LOP3.LUT R0, R80, 0x8, RZ, 0xfc, !PT ;  /* 0x0000000850007812 */ /* 0x000fe200078efcff */
[----:B-1----:R-:W-:Y:S01]  /*3230*/  IMAD R4, R4, R5, RZ ;  /* 0x0000000504047224 */ /* 0x002fe200078e02ff */
[----:B------:R-:W-:Y:S01]  /*3240*/  PRMT R89, RZ, 0x7610, R89 ;  /* 0x00007610ff597816 */ /* 0x000fe20000000059 */
[----:B------:R-:W5:Y:S01]  /*3250*/  LDL R29, [R1+0x74] ;  /* 0x00007400011d7983 */ /* 0x000f620000100800 */
[----:B------:R-:W-:Y:S01]  /*3260*/  ISETP.GE.AND P1, PT, R0, UR7, PT ;  /* 0x0000000700007c0c */ /* 0x000fe2000bf26270 */
[----:B------:R-:W-:Y:S01]  /*3270*/  IMAD.WIDE R4, R4, 0x2, R22 ;  /* 0x0000000204047825 */ /* 0x000fe200078e0216 */
[----:B------:R-:W-:Y:S01]  /*3280*/  LOP3.LUT R0, R80, 0x10, RZ, 0xfc, !PT ;  /* 0x0000001050007812 */ /* 0x000fe200078efcff */
[----:B0-----:R-:W5:Y:S04]  /*3290*/  LDL R47, [R1+0x7c] ;  /* 0x00007c00012f7983 */ /* 0x001f680000100800 */
[----:B------:R2:W5:Y:S01]  /*32a0*/  @!P0 LDG.E.U16 R83, desc[UR8][R4.64] ;  /* 0x0000000804538981 */ /* 0x000562000c1e1500 */
[----:B------:R-:W-:-:S02]  /*32b0*/  ISETP.GE.AND P0, PT, R0, UR7, PT ;  /* 0x0000000700007c0c */ /* 0x000fc4000bf06270 */
[----:B------:R-:W-:Y:S01]  /*32c0*/  PRMT R82, RZ, 0x7610, R82 ;  /* 0x00007610ff527816 */ /* 0x000fe20000000052 */
[----:B------:R-:W5:Y:S01]  /*32d0*/  LDL R46, [R1+0x84] ;  /* 0x00008400012e7983 */ /* 0x000f620000100800 */
[----:B------:R-:W-:Y:S02]  /*32e0*/  PRMT R88, RZ, 0x7610, R88 ;  /* 0x00007610ff587816 */ /* 0x000fe40000000058 */
[----:B------:R-:W-:Y:S01]  /*32f0*/  PRMT R71, RZ, 0x7610, R71 ;  /* 0x00007610ff477816 */ /* 0x000fe20000000047 */
[----:B------:R-:W5:Y:S01]  /*3300*/  LDL R45, [R1+0x94] ;  /* 0x00009400012d7983 */ /* 0x000f620000100800 */
[----:B------:R-:W-:Y:S02]  /*3310*/  PRMT R87, RZ, 0x7610, R87 ;  /* 0x00007610ff577816 */ /* 0x000fe40000000057 */
[----:B------:R-:W-:Y:S01]  /*3320*/  PRMT R70, RZ, 0x7610, R70 ;  /* 0x00007610ff467816 */ /* 0x000fe20000000046 */
[----:B------:R-:W5:Y:S01]  /*3330*/  LDL R44, [R1+0x9c] ;  /* 0x00009c00012c7983 */ /* 0x000f620000100800 */
[----:B------:R-:W-:-:S02]  /*3340*/  PRMT R86, RZ, 0x7610, R86 ;  /* 0x00007610ff567816 */ /* 0x000fc40000000056 */
        /* <DEDUP_REMOVED lines=8> */
[----:B--2---:R-:W-:-:S03]  /*33d0*/  IMAD.WIDE R4, R26, 0x2, R22 ;  /* 0x000000021a047825 */ /* 0x004fc600078e0216 */
[----:B------:R-:W2:Y:S04]  /*33e0*/  LDL R26, [R1+0x98] ;  /* 0x00009800011a7983 */ /* 0x000ea80000100800 */
[----:B------:R3:W2:Y:S02]  /*33f0*/  @!P1 LDG.E.U16 R89, desc[UR8][R4.64] ;  /* 0x0000000804599981 */ /* 0x0006a4000c1e1500 */
[--C-:B---3--:R-:W-:Y:S02]  /*3400*/  IMAD.WIDE R4, R25, 0x2, R22.reuse ;  /* 0x0000000219047825 */ /* 0x108fe400078e0216 */
[----:B------:R-:W3:Y:S04]  /*3410*/  LDL R25, [R1+0xa0] ;  /* 0x0000a00001197983 */ /* 0x000ee80000100800 */
[----:B------:R4:W3:Y:S02]  /*3420*/  @!P0 LDG.E.U16 R82, desc[UR8][R4.64] ;  /* 0x0000000804528981 */ /* 0x0008e4000c1e1500 */
[----:B----4-:R-:W-:-:S02]  /*3430*/  IMAD.WIDE R4, R24, 0x2, R22 ;  /* 0x0000000218047825 */ /* 0x010fc400078e0216 */
[----:B------:R-:W4:Y:S01]  /*3440*/  LDL R24, [R1+0xa8] ;  /* 0x0000a80001187983 */ /* 0x000f220000100800 */
[----:B------:R-:W-:-:S04]  /*3450*/  LOP3.LUT R0, R80, 0x18, RZ, 0xfc, !PT ;  /* 0x0000001850007812 */ /* 0x000fc800078efcff */
[----:B------:R-:W-:Y:S02]  /*3460*/  ISETP.GE.AND P1, PT, R0, UR7, PT ;  /* 0x0000000700007c0c */ /* 0x000fe4000bf26270 */
[----:B------:R-:W-:-:S04]  /*3470*/  LOP3.LUT R0, R80, 0x20, RZ, 0xfc, !PT ;  /* 0x0000002050007812 */ /* 0x000fc800078efcff */
[----:B------:R-:W-:Y:S02]  /*3480*/  ISETP.GE.AND P0, PT, R0, UR7, PT ;  /* 0x0000000700007c0c */ /* 0x000fe4000bf06270 */
[----:B------:R-:W-:-:S05]  /*3490*/  LOP3.LUT R0, R80, 0x28, RZ, 0xfc, !PT ;  /* 0x0000002850007812 */ /* 0x000fca00078efcff */
[----:B------:R0:W4:Y:S01]  /*34a0*/  @!P1 LDG.E.U16 R88, desc[UR8][R4.64] ;  /* 0x0000000804589981 */ /* 0x000122000c1e1500 */
[----:B------:R-:W-:Y:S02]  /*34b0*/  ISETP.GE.AND P1, PT, R0, UR7, PT ;  /* 0x0000000700007c0c */ /* 0x000fe4000bf26270 */
[----:B------:R-:W-:Y:S01]  /*34c0*/  LOP3.LUT R0, R80, 0x30, RZ, 0xfc, !PT ;  /* 0x0000003050007812 */ /* 0x000fe200078efcff */
[----:B0-----:R-:W-:Y:S02]  /*34d0*/  IMAD.WIDE R4, R3, 0x2, R22 ;  /* 0x0000000203047825 */ /* 0x001fe400078e0216 */
[----:B------:R-:W4:Y:S04]  /*34e0*/  LDL R3, [R1+0xb0] ;  /* 0x0000b00001037983 */ /* 0x000f280000100800 */
[----:B------:R0:W4:Y:S01]  /*34f0*/  @!P0 LDG.E.U16 R71, desc[UR8][R4.64] ;  /* 0x0000000804478981 */ /* 0x000122000c1e1500 */
[----:B------:R-:W-:-:S02]  /*3500*/  ISETP.GE.AND P0, PT, R0, UR7, PT ;  /* 0x0000000700007c0c */ /* 0x000fc4000bf06270 */
[----:B------:R-:W-:Y:S01]  /*3510*/  LOP3.LUT R0, R80, 0x38, RZ, 0xfc, !PT ;  /* 0x0000003850007812 */ /* 0x000fe200078efcff */
[--C-:B0-----:R-:W-:Y:S02]  /*3520*/  IMAD.WIDE R4, R17, 0x2, R22.reuse ;  /* 0x0000000211047825 */ /* 0x101fe400078e0216 */
[----:B------:R-:W4:Y:S04]  /*3530*/  LDL R17, [R1+0xb8] ;  /* 0x0000b80001117983 */ /* 0x000f280000100800 */
[----:B------:R5:W4:Y:S01]  /*3540*/  @!P1 LDG.E.U16 R87, desc[UR8][R4.64] ;  /* 0x0000000804579981 */ /* 0x000b22000c1e1500 */
[----:B------:R-:W-:Y:S01]  /*3550*/  ISETP.GE.AND P1, PT, R0, UR7, PT ;  /* 0x0000000700007c0c */ /* 0x000fe2000bf26270 */
[----:B-----5:R-:W-:Y:S02]  /*3560*/  IMAD.WIDE R4, R16, 0x2, R22 ;  /* 0x0000000210047825 */ /* 0x020fe400078e0216 */
[----:B------:R-:W5:Y:S01]  /*3570*/  LDL R16, [R1+0xc0] ;  /* 0x0000c00001107983 */ /* 0x000f620000100800 */
[----:B------:R-:W-:-:S03]  /*3580*/  LOP3.LUT R0, R80, 0x40, RZ, 0xfc, !PT ;  /* 0x0000004050007812 */ /* 0x000fc600078efcff */
[----:B------:R2:W5:Y:S01]  /*3590*/  @!P0 LDG.E.U16 R70, desc[UR8][R4.64] ;  /* 0x0000000804468981 */ /* 0x000562000c1e1500 */
[----:B------:R-:W-:Y:S01]  /*35a0*/  ISETP.GE.AND P0, PT, R0, UR7, PT ;  /* 0x0000000700007c0c */ /* 0x000fe2000bf06270 */
[--C-:B--2---:R-:W-:Y:S02]  /*35b0*/  IMAD.WIDE R4, R26, 0x2, R22.reuse ;  /* 0x000000021a047825 */ /* 0x104fe400078e0216 */
[----:B------:R-:W2:Y:S04]  /*35c0*/  LDL R26, [R1+0x6c] ;  /* 0x00006c00011a7983 */ /* 0x000ea80000100800 */
[----:B------:R3:W2:Y:S02]  /*35d0*/  @!P1 LDG.E.U16 R86, desc[UR8][R4.64] ;  /* 0x0000000804569981 */ /* 0x0006a4000c1e1500 */
[----:B---3--:R-:W-:-:S02]  /*35e0*/  IMAD.WIDE R4, R25, 0x2, R22 ;  /* 0x0000000219047825 */ /* 0x008fc400078e0216 */
[----:B------:R-:W3:Y:S04]  /*35f0*/  LDL R25, [R1+0x64] ;  /* 0x0000640001197983 */ /* 0x000ee80000100800 */
[----:B------:R4:W3:Y:S02]  /*3600*/  @!P0 LDG.E.U16 R69, desc[UR8][R4.64] ;  /* 0x0000000804458981 */ /* 0x0008e4000c1e1500 */
[----:B----4-:R-:W-:Y:S02]  /*3610*/  IMAD.WIDE R4, R24, 0x2, R22 ;  /* 0x0000000218047825 */ /* 0x010fe400078e0216 */
        /* <DEDUP_REMOVED lines=8> */
[C---:B------:R-:W-:Y:S01]  /*36a0*/  LOP3.LUT R0, R80.reuse, 0x68, RZ, 0xfc, !PT ;  /* 0x0000006850007812 */ /* 0x040fe200078efcff */
[----:B0-----:R-:W-:Y:S01]  /*36b0*/  IMAD.WIDE R4, R3, 0x2, R22 ;  /* 0x0000000203047825 */ /* 0x001fe200078e0216 */
[----:B------:R-:W-:-:S04]  /*36c0*/  LOP3.LUT R3, R80, 0x60, RZ, 0xfc, !PT ;  /* 0x0000006050037812 */ /* 0x000fc800078efcff */
[----:B------:R-:W-:Y:S01]  /*36d0*/  ISETP.GE.AND P2, PT, R3, UR7, PT ;  /* 0x0000000703007c0c */ /* 0x000fe2000bf46270 */
[----:B------:R0:W4:Y:S01]  /*36e0*/  @!P0 LDG.E.U16 R68, desc[UR8][R4.64] ;  /* 0x0000000804448981 */ /* 0x000122000c1e1500 */
[----:B------:R-:W-:Y:S02]  /*36f0*/  ISETP.GE.AND P0, PT, R0, UR7, PT ;  /* 0x0000000700007c0c */ /* 0x000fe4000bf06270 */
[C---:B------:R-:W-:Y:S02]  /*3700*/  LOP3.LUT R3, R80.reuse, 0x70, RZ, 0xfc, !PT ;  /* 0x0000007050037812 */ /* 0x040fe400078efcff */
[----:B------:R-:W-:Y:S01]  /*3710*/  PRMT R19, RZ, 0x7610, R19 ;  /* 0x00007610ff137816 */ /* 0x000fe20000000013 */
[----:B0-----:R-:W-:Y:S01]  /*3720*/  IMAD.WIDE R4, R17, 0x2, R22 ;  /* 0x0000000211047825 */ /* 0x001fe200078e0216 */
[----:B------:R-:W-:Y:S02]  /*3730*/  ISETP.GE.AND P6, PT, R3, UR7, PT ;  /* 0x0000000703007c0c */ /* 0x000fe4000bfc6270 */
[----:B------:R-:W-:-:S02]  /*3740*/  LOP3.LUT R0, R80, 0x4, RZ, 0xfc, !PT ;  /* 0x0000000450007812 */ /* 0x000fc400078efcff */
[----:B------:R0:W4:Y:S01]  /*3750*/  @!P1 LDG.E.U16 R84, desc[UR8][R4.64] ;  /* 0x0000000804549981 */ /* 0x000122000c1e1500 */
[----:B------:R-:W-:Y:S01]  /*3760*/  PRMT R18, RZ, 0x7610, R18 ;  /* 0x00007610ff127816 */ /* 0x000fe20000000012 */
[----:B-----5:R-:W-:-:S04]  /*3770*/  IMAD.WIDE R16, R16, 0x2, R22 ;  /* 0x0000000210107825 */ /* 0x020fc800078e0216 */
[----:B0-----:R-:W-:Y:S01]  /*3780*/  IMAD.WIDE R4, R28, 0x2, R22 ;  /* 0x000000021c047825 */ /* 0x001fe200078e0216 */
[----:B------:R0:W5:Y:S01]  /*3790*/  @!P2 LDG.E.U16 R67, desc[UR8][R16.64] ;  /* 0x000000081043a981 */ /* 0x000162000c1e1500 */
[----:B------:R-:W-:-:S03]  /*37a0*/  ISETP.GE.AND P2, PT, R0, UR7, PT ;  /* 0x0000000700007c0c */ /* 0x000fc6000bf46270 */
[----:B------:R1:W5:Y:S01]  /*37b0*/  @!P0 LDG.E.U16 R19, desc[UR8][R4.64] ;  /* 0x0000000804138981 */ /* 0x000362000c1e1500 */
[----:B------:R-:W-:-:S03]  /*37c0*/  PRMT R65, RZ, 0x7610, R65 ;  /* 0x00007610ff417816 */ /* 0x000fc60000000041 */
[----:B------:R-:W5:Y:S01]  /*37d0*/  LDL R28, [R1+0x8c] ;  /* 0x00008c00011c7983 */ /* 0x000f620000100800 */
[----:B0-----:R-:W-:Y:S01]  /*37e0*/  LOP3.LUT R16, R80, 0xc, RZ, 0xfc, !PT ;  /* 0x0000000c50107812 */ /* 0x001fe200078efcff */
[----:B-1----:R-:W-:-:S03]  /*37f0*/  IMAD.WIDE R4, R27, 0x2, R22 ;  /* 0x000000021b047825 */ /* 0x002fc600078e0216 */
[----:B------:R-:W-:Y:S02]  /*3800*/  ISETP.GE.AND P5, PT, R16, UR7, PT ;  /* 0x0000000710007c0c */ /* 0x000fe4000bfa6270 */
[----:B------:R-:W-:Y:S01]  /*3810*/  LOP3.LUT R16, R80, 0x78, RZ, 0xfc, !PT ;  /* 0x0000007850107812 */ /* 0x000fe200078efcff */
[----:B------:R3:W5:Y:S03]  /*3820*/  @!P6 LDG.E.U16 R18, desc[UR8][R4.64] ;  /* 0x000000080412e981 */ /* 0x000766000c1e1500 */
[----:B------:R-:W-:Y:S02]  /*3830*/  ISETP.GE.AND P3, PT, R16, UR7, PT ;  /* 0x0000000710007c0c */ /* 0x000fe4000bf66270 */
[C---:B------:R-:W-:Y:S02]  /*3840*/  LOP3.LUT R3, R80.reuse, 0x1c, RZ, 0xfc, !PT ;  /* 0x0000001c50037812 */ /* 0x040fe400078efcff */
[----:B------:R-:W-:-:S02]  /*3850*/  LOP3.LUT R17, R80, 0x24, RZ, 0xfc, !PT ;  /* 0x0000002450117812 */ /* 0x000fc400078efcff */
[----:B------:R-:W-:Y:S02]  /*3860*/  ISETP.GE.AND P0, PT, R3, UR7, PT ;  /* 0x0000000703007c0c */ /* 0x000fe4000bf06270 */
[----:B------:R-:W-:Y:S02]  /*3870*/  PRMT R66, RZ, 0x7610, R66 ;  /* 0x00007610ff427816 */ /* 0x000fe40000000042 */
[----:B------:R-:W-:Y:S02]  /*3880*/  ISETP.GE.AND P1, PT, R17, UR7, PT ;  /* 0x0000000711007c0c */ /* 0x000fe4000bf26270 */
[----:B------:R-:W-:Y:S02]  /*3890*/  PRMT R17, RZ, 0x7610, R17 ;  /* 0x00007610ff117816 */ /* 0x000fe40000000011 */
[----:B------:R-:W-:Y:S02]  /*38a0*/  PRMT R34, RZ, 0x7610, R34 ;  /* 0x00007610ff227816 */ /* 0x000fe40000000022 */
[----:B------:R-:W-:Y:S01]  /*38b0*/  PRMT R33, RZ, 0x7610, R33 ;  /* 0x00007610ff217816 */ /* 0x000fe20000000021 */
[----:B--2---:R-:W-:-:S05]  /*38c0*/  IMAD.WIDE R26, R26, 0x2, R22 ;  /* 0x000000021a1a7825 */ /* 0x004fca00078e0216 */
[----:B------:R-:W2:Y:S01]  /*38d0*/  @!P5 LDG.E.U16 R17, desc[UR8][R26.64] ;  /* 0x000000081a11d981 */ /* 0x000ea2000c1e1500 */
[----:B---3--:R-:W-:-:S05]  /*38e0*/  IMAD.WIDE R4, R25, 0x2, R22 ;  /* 0x0000000219047825 */ /* 0x008fca00078e0216 */
[----:B------:R0:W3:Y:S02]  /*38f0*/  @!P2 LDG.E.U16 R65, desc[UR8][R4.64] ;  /* 0x000000080441a981 */ /* 0x0000e4000c1e1500 */
[--C-:B0-----:R-:W-:Y:S02]  /*3900*/  IMAD.WIDE R4, R29, 0x2, R22.reuse ;  /* 0x000000021d047825 */ /* 0x101fe400078e0216 */
[----:B------:R-:W2:Y:S02]  /*3910*/  LDL R29, [R1+0xa4] ;  /* 0x0000a400011d7983 */ /* 0x000ea40000100800 */
[----:B----4-:R-:W-:-:S05]  /*3920*/  IMAD.WIDE R24, R24, 0x2, R22 ;  /* 0x0000000218187825 */ /* 0x010fca00078e0216 */
[----:B------:R0:W4:Y:S01]  /*3930*/  @!P3 LDG.E.U16 R66, desc[UR8][R24.64] ;  /* 0x000000081842b981 */ /* 0x000122000c1e1500 */
[----:B------:R-:W-:-:S03]  /*3940*/  IMAD.WIDE R26, R46, 0x2, R22 ;  /* 0x000000022e1a7825 */ /* 0x000fc600078e0216 */
[----:B------:R-:W3:Y:S04]  /*3950*/  LDL R46, [R1+0xcc] ;  /* 0x0000cc00012e7983 */ /* 0x000ee80000100800 */
[----:B------:R1:W3:Y:S01]  /*3960*/  @!P1 LDG.E.U16 R33, desc[UR8][R26.64] ;  /* 0x000000081a219981 */ /* 0x0002e2000c1e1500 */
[----:B0-----:R-:W-:-:S03]  /*3970*/  IMAD.WIDE R24, R47, 0x2, R22 ;  /* 0x000000022f187825 */ /* 0x001fc600078e0216 */
[----:B------:R-:W3:Y:S04]  /*3980*/  LDL R47, [R1+0xc4] ;  /* 0x0000c400012f7983 */ /* 0x000ee80000100800 */
[----:B------:R0:W3:Y:S01]  /*3990*/  @!P0 LDG.E.U16 R34, desc[UR8][R24.64] ;  /* 0x0000000818228981 */ /* 0x0000e2000c1e1500 */
[----:B-1----:R-:W-:-:S03]  /*39a0*/  IMAD.WIDE R26, R44, 0x2, R22 ;  /* 0x000000022c1a7825 */ /* 0x002fc600078e0216 */
[----:B------:R-:W4:Y:S01]  /*39b0*/  LDL R44, [R1+0xdc] ;  /* 0x0000dc00012c7983 */ /* 0x000f220000100800 */
[----:B0-----:R-:W-:-:S03]  /*39c0*/  IMAD.WIDE R24, R45, 0x2, R22 ;  /* 0x000000022d187825 */ /* 0x001fc600078e0216 */
[----:B------:R-:W4:Y:S01]  /*39d0*/  LDL R45, [R1+0xd4] ;  /* 0x0000d400012d7983 */ /* 0x000f220000100800 */
[----:B------:R-:W-:-:S04]  /*39e0*/  LOP3.LUT R0, R80, 0x14, RZ, 0xfc, !PT ;  /* 0x0000001450007812 */ /* 0x000fc800078efcff */
[----:B------:R-:W-:Y:S02]  /*39f0*/  ISETP.GE.AND P4, PT, R0, UR7, PT ;  /* 0x0000000700007c0c */ /* 0x000fe4000bf86270 */
[C---:B------:R-:W-:Y:S02]  /*3a00*/  LOP3.LUT R0, R80.reuse, 0x2c, RZ, 0xfc, !PT ;  /* 0x0000002c50007812 */ /* 0x040fe400078efcff */
[----:B------:R-:W-:Y:S02]  /*3a10*/  LOP3.LUT R3, R80, 0x34, RZ, 0xfc, !PT ;  /* 0x0000003450037812 */ /* 0x000fe400078efcff */
[----:B------:R-:W-:Y:S02]  /*3a20*/  ISETP.GE.AND P2, PT, R0, UR7, PT ;  /* 0x0000000700007c0c */ /* 0x000fe4000bf46270 */
[----:B------:R-:W-:Y:S02]  /*3a30*/  PRMT R16, RZ, 0x7610, R16 ;  /* 0x00007610ff107816 */ /* 0x000fe40000000010 */
[----:B------:R-:W-:-:S02]  /*3a40*/  LOP3.LUT R0, R80, 0x3c, RZ, 0xfc, !PT ;  /* 0x0000003c50007812 */ /* 0x000fc400078efcff */
[----:B------:R-:W-:Y:S02]  /*3a50*/  ISETP.GE.AND P3, PT, R3, UR7, PT ;  /* 0x0000000703007c0c */ /* 0x000fe4000bf66270 */
[----:B------:R-:W-:Y:S01]  /*3a60*/  ISETP.GE.AND P5, PT, R0, UR7, PT ;  /* 0x0000000700007c0c */ /* 0x000fe2000bfa6270 */
[----:B------:R5:W4:Y:S01]  /*3a70*/  @!P4 LDG.E.U16 R16, desc[UR8][R4.64] ;  /* 0x000000080410c981 */ /* 0x000b22000c1e1500 */
[C---:B------:R-:W-:Y:S02]  /*3a80*/  LOP3.LUT R3, R80.reuse, 0x44, RZ, 0xfc, !PT ;  /* 0x0000004450037812 */ /* 0x040fe400078efcff */
[----:B------:R-:W-:Y:S02]  /*3a90*/  PRMT R32, RZ, 0x7610, R32 ;  /* 0x00007610ff207816 */ /* 0x000fe40000000020 */
[----:B------:R-:W-:Y:S02]  /*3aa0*/  LOP3.LUT R0, R80, 0x4c, RZ, 0xfc, !PT ;  /* 0x0000004c50007812 */ /* 0x000fe400078efcff */
[----:B------:R-:W-:-:S02]  /*3ab0*/  ISETP.GE.AND P4, PT, R3, UR7, PT ;  /* 0x0000000703007c0c */ /* 0x000fc4000bf86270 */
[----:B------:R-:W-:Y:S02]  /*3ac0*/  PRMT R31, RZ, 0x7610, R31 ;  /* 0x00007610ff1f7816 */ /* 0x000fe4000000001f */
[----:B------:R-:W-:Y:S01]  /*3ad0*/  ISETP.GE.AND P1, PT, R0, UR7, PT ;  /* 0x0000000700007c0c */ /* 0x000fe2000bf26270 */
[----:B-----5:R-:W-:Y:S01]  /*3ae0*/  IMAD.WIDE R4, R28, 0x2, R22 ;  /* 0x000000021c047825 */ /* 0x020fe200078e0216 */
[----:B------:R-:W-:Y:S02]  /*3af0*/  PRMT R3, RZ, 0x7610, R3 ;  /* 0x00007610ff037816 */ /* 0x000fe40000000003 */
[----:B------:R-:W5:Y:S01]  /*3b00*/  @!P3 LDG.E.U16 R31, desc[UR8][R24.64] ;  /* 0x00000008181fb981 */ /* 0x000f62000c1e1500 */
[----:B------:R-:W-:-:S03]  /*3b10*/  LOP3.LUT R28, R80, 0x54, RZ, 0xfc, !PT ;  /* 0x00000054501c7812 */ /* 0x000fc600078efcff */
[----:B------:R0:W5:Y:S01]  /*3b20*/  @!P2 LDG.E.U16 R32, desc[UR8][R4.64] ;  /* 0x000000080420a981 */ /* 0x000162000c1e1500 */
[----:B------:R-:W-:Y:S02]  /*3b30*/  ISETP.GE.AND P0, PT, R28, UR7, PT ;  /* 0x000000071c007c0c */ /* 0x000fe4000bf06270 */
[----:B------:R-:W-:Y:S01]  /*3b40*/  PRMT R0, RZ, 0x7610, R0 ;  /* 0x00007610ff007816 */ /* 0x000fe20000000000 */
[----:B------:R1:W5:Y:S01]  /*3b50*/  @!P5 LDG.E.U16 R3, desc[UR8][R26.64] ;  /* 0x000000081a03d981 */ /* 0x000362000c1e1500 */
[----:B0-----:R-:W-:Y:S02]  /*3b60*/  LOP3.LUT R5, R80, 0x5c, RZ, 0xfc, !PT ;  /* 0x0000005c50057812 */ /* 0x001fe400078efcff */
[----:B------:R-:W-:Y:S02]  /*3b70*/  PRMT R4, RZ, 0x7610, R4 ;  /* 0x00007610ff047816 */ /* 0x000fe40000000004 */
[----:B------:R-:W-:Y:S01]  /*3b80*/  ISETP.GE.AND P3, PT, R5, UR7, PT ;  /* 0x0000000705007c0c */ /* 0x000fe2000bf66270 */
[----:B-1----:R-:W-:Y:S01]  /*3b90*/  IMAD.WIDE R26, R50, 0x2, R22 ;  /* 0x00000002321a7825 */ /* 0x002fe200078e0216 */
[----:B------:R-:W-:-:S02]  /*3ba0*/  LOP3.LUT R28, R80, 0x64, RZ, 0xfc, !PT ;  /* 0x00000064501c7812 */ /* 0x000fc400078efcff */
[----:B------:R-:W-:Y:S02]  /*3bb0*/  PRMT R5, RZ, 0x7610, R5 ;  /* 0x00007610ff057816 */ /* 0x000fe40000000005 */
[----:B------:R-:W-:Y:S01]  /*3bc0*/  ISETP.GE.AND P5, PT, R28, UR7, PT ;  /* 0x000000071c007c0c */ /* 0x000fe2000bfa6270 */
[----:B------:R0:W5:Y:S02]  /*3bd0*/  @!P1 LDG.E.U16 R4, desc[UR8][R26.64] ;  /* 0x000000081a049981 */ /* 0x000164000c1e1500 */
[----:B0-----:R-:W-:-:S04]  /*3be0*/  IMAD.WIDE R26, R49, 0x2, R22 ;  /* 0x00000002311a7825 */ /* 0x001fc800078e0216 */
[----:B------:R-:W-:Y:S02]  /*3bf0*/  IMAD.MOV.U32 R49, RZ, RZ, R94 ;  /* 0x000000ffff317224 */ /* 0x000fe400078e005e */
[----:B------:R-:W-:Y:S02]  /*3c00*/  IMAD.MOV.U32 R50, RZ, RZ, R30 ;  /* 0x000000ffff327224 */ /* 0x000fe400078e001e */
[----:B------:R-:W-:Y:S01]  /*3c10*/  IMAD.MOV.U32 R51, RZ, RZ, R92 ;  /* 0x000000ffff337224 */ /* 0x000fe200078e005c */
[----:B------:R-:W-:Y:S01]  /*3c20*/  PRMT R30, RZ, 0x7610, R30 ;  /* 0x00007610ff1e7816 */ /* 0x000fe2000000001e */
[----:B------:R0:W-:Y:S01]  /*3c30*/  STL.64 [R1+0x168], R22 ;  /* 0x0001681601007387 */ /* 0x0001e20000100a00 */
[----:B------:R-:W1:Y:S01]  /*3c40*/  S2UR UR6, SR_CgaCtaId ;  /* 0x00000000000679c3 */ /* 0x000e620000008800 */
[----:B------:R-:W-:Y:S01]  /*3c50*/  UMOV UR4, 0x400 ;  /* 0x0000040000047882 */ /* 0x000fe20000000000 */
[----:B------:R-:W-:Y:S01]  /*3c60*/  IMAD.MOV.U32 R124, RZ, RZ, R10 ;  /* 0x000000ffff7c7224 */ /* 0x000fe200078e000a */
[----:B-1----:R-:W-:Y:S01]  /*3c70*/  ULEA UR4, UR6, UR4, 0x18 ;  /* 0x0000000406047291 */ /* 0x002fe2000f8ec0ff */
[----:B--2---:R-:W-:Y:S01]  /*3c80*/  IMAD.WIDE R24, R29, 0x2, R22 ;  /* 0x000000021d187825 */ /* 0x004fe200078e0216 */
[----:B------:R-:W-:-:S04]  /*3c90*/  LOP3.LUT R29, R80, 0x6c, RZ, 0xfc, !PT ;  /* 0x0000006c501d7812 */ /* 0x000fc800078efcff */
[----:B------:R1:W2:Y:S01]  /*3ca0*/  @!P4 LDG.E.U16 R0, desc[UR8][R24.64] ;  /* 0x000000081800c981 */ /* 0x0002a2000c1e1500 */
[----:B------:R-:W-:Y:S01]  /*3cb0*/  ISETP.GE.AND P2, PT, R29, UR7, PT ;  /* 0x000000071d007c0c */ /* 0x000fe2000bf46270 */
[----:B------:R-:W-:-:S05]  /*3cc0*/  IMAD.WIDE R28, R48, 0x2, R22 ;  /* 0x00000002301c7825 */ /* 0x000fca00078e0216 */
[----:B------:R3:W2:Y:S01]  /*3cd0*/  @!P3 LDG.E.U16 R5, desc[UR8][R28.64] ;  /* 0x000000081c05b981 */ /* 0x0006a2000c1e1500 */
[----:B-1----:R-:W-:Y:S02]  /*3ce0*/  PRMT R24, RZ, 0x7610, R24 ;  /* 0x00007610ff187816 */ /* 0x002fe40000000018 */
[----:B------:R-:W-:-:S04]  /*3cf0*/  LOP3.LUT R25, R80, 0x74, RZ, 0xfc, !PT ;  /* 0x0000007450197812 */ /* 0x000fc800078efcff */
[----:B------:R-:W-:Y:S01]  /*3d00*/  ISETP.GE.AND P1, PT, R25, UR7, PT ;  /* 0x0000000719007c0c */ /* 0x000fe2000bf26270 */
[----:B------:R1:W2:Y:S01]  /*3d10*/  @!P0 LDG.E.U16 R24, desc[UR8][R26.64] ;  /* 0x000000081a188981 */ /* 0x0002a2000c1e1500 */
[----:B------:R-:W-:Y:S01]  /*3d20*/  PRMT R25, RZ, 0x7610, R25 ;  /* 0x00007610ff197816 */ /* 0x000fe20000000019 */
[----:B---3--:R-:W-:-:S05]  /*3d30*/  IMAD.WIDE R28, R47, 0x2, R22 ;  /* 0x000000022f1c7825 */ /* 0x008fca00078e0216 */
[----:B------:R4:W3:Y:S01]  /*3d40*/  @!P5 LDG.E.U16 R25, desc[UR8][R28.64] ;  /* 0x000000081c19d981 */ /* 0x0008e2000c1e1500 */
[----:B-1----:R-:W-:Y:S01]  /*3d50*/  LOP3.LUT R27, R80, 0x7c, RZ, 0xfc, !PT ;  /* 0x0000007c501b7812 */ /* 0x002fe200078efcff */
[----:B------:R-:W-:Y:S01]  /*3d60*/  IMAD.WIDE R80, R46, 0x2, R22 ;  /* 0x000000022e507825 */ /* 0x000fe200078e0216 */
[----:B------:R-:W-:Y:S02]  /*3d70*/  PRMT R26, RZ, 0x7610, R26 ;  /* 0x00007610ff1a7816 */ /* 0x000fe4000000001a */
[----:B------:R-:W-:Y:S02]  /*3d80*/  ISETP.GE.AND P0, PT, R27, UR7, PT ;  /* 0x000000071b007c0c */ /* 0x000fe4000bf06270 */
[----:B------:R-:W-:Y:S01]  /*3d90*/  PRMT R27, RZ, 0x7610, R27 ;  /* 0x00007610ff1b7816 */ /* 0x000fe2000000001b */
[----:B----4-:R-:W-:Y:S01]  /*3da0*/  IMAD.WIDE R28, R45, 0x2, R22 ;  /* 0x000000022d1c7825 */ /* 0x010fe200078e0216 */
[----:B------:R1:W4:Y:S04]  /*3db0*/  @!P2 LDG.E.U16 R26, desc[UR8][R80.64] ;  /* 0x00000008501aa981 */ /* 0x000328000c1e1500 */
[----:B------:R0:W2:Y:S01]  /*3dc0*/  @!P1 LDG.E.U16 R27, desc[UR8][R28.64] ;  /* 0x000000081c1b9981 */ /* 0x0000a2000c1e1500 */
[----:B-1----:R-:W-:-:S04]  /*3dd0*/  LOP3.LUT R80, R120, 0x7f, RZ, 0xc0, !PT ;  /* 0x0000007f78507812 */ /* 0x002fc800078ec0ff */
[----:B------:R-:W-:Y:S01]  /*3de0*/  ISETP.GE.AND P2, PT, R80, UR7, PT ;  /* 0x0000000750007c0c */ /* 0x000fe2000bf46270 */
[----:B------:R-:W-:Y:S01]  /*3df0*/  IMAD.WIDE R80, R44, 0x2, R22 ;  /* 0x000000022c507825 */ /* 0x000fe200078e0216 */
[----:B0-----:R-:W-:-:S06]  /*3e00*/  PRMT R28, RZ, 0x7610, R28 ;  /* 0x00007610ff1c7816 */ /* 0x001fcc000000001c */
[----:B------:R0:W2:Y:S01]  /*3e10*/  @!P0 LDG.E.U16 R28, desc[UR8][R80.64] ;  /* 0x00000008501c8981 */ /* 0x0000a2000c1e1500 */
[----:B------:R-:W-:Y:S01]  /*3e20*/  IMAD.MOV.U32 R48, RZ, RZ, R93 ;  /* 0x000000ffff307224 */ /* 0x000fe200078e005d */
[----:B------:R-:W-:-:S03]  /*3e30*/  PRMT R29, RZ, 0x7610, R29 ;  /* 0x00007610ff1d7816 */ /* 0x000fc6000000001d */
[----:B0-----:R-:W-:Y:S01]  /*3e40*/  IMAD.WIDE R80, R2, 0x2, R48 ;  /* 0x0000000202507825 */ /* 0x001fe200078e0230 */
[----:B------:R-:W-:Y:S03]  /*3e50*/  BAR.SYNC.DEFER_BLOCKING 0x0 ;  /* 0x0000000000007b1d */ /* 0x000fe60000010000 */
[--C-:B------:R-:W-:Y:S02]  /*3e60*/  IMAD.MOV.U32 R44, RZ, RZ, R90.reuse ;  /* 0x000000ffff2c7224 */ /* 0x100fe400078e005a */
[----:B------:R-:W-:Y:S01]  /*3e70*/  IMAD.MOV.U32 R45, RZ, RZ, R91 ;  /* 0x000000ffff2d7224 */ /* 0x000fe200078e005b */
[----:B------:R-:W-:Y:S01]  /*3e80*/  PRMT R90, RZ, 0x7610, R90 ;  /* 0x00007610ff5a7816 */ /* 0x000fe2000000005a */
[----:B------:R-:W-:Y:S02]  /*3e90*/  IMAD.MOV.U32 R46, RZ, RZ, R39 ;  /* 0x000000ffff2e7224 */ /* 0x000fe400078e0027 */
[--C-:B------:R-:W-:Y:S01]  /*3ea0*/  IMAD.MOV.U32 R47, RZ, RZ, R64.reuse ;  /* 0x000000ffff2f7224 */ /* 0x100fe200078e0040 */
[----:B------:R-:W-:Y:S01]  /*3eb0*/  PRMT R64, RZ, 0x7610, R64 ;  /* 0x00007610ff407816 */ /* 0x000fe20000000040 */
[----:B------:R-:W-:-:S02]  /*3ec0*/  IMAD.MOV.U32 R22, RZ, RZ, R37 ;  /* 0x000000ffff167224 */ /* 0x000fc400078e0025 */
[----:B------:R-:W-:Y:S01]  /*3ed0*/  IMAD.MOV.U32 R23, RZ, RZ, R38 ;  /* 0x000000ffff177224 */ /* 0x000fe200078e0026 */
[----:B------:R0:W2:Y:S02]  /*3ee0*/  @!P2 LDG.E.U16 R29, desc[UR8][R80.64] ;  /* 0x00000008501da981 */ /* 0x0000a4000c1e1500 */
[----:B0-----:R-:W-:-:S05]  /*3ef0*/  IMAD.WIDE R80, R2, 0x2, R50 ;  /* 0x0000000202507825 */ /* 0x001fca00078e0232 */
[----:B------:R0:W2:Y:S01]  /*3f00*/  @!P2 LDG.E.U16 R30, desc[UR8][R80.64] ;  /* 0x00000008501ea981 */ /* 0x0000a2000c1e1500 */
[----:B------:R-:W-:-:S04]  /*3f10*/  IMAD.WIDE R38, R2, 0x2, R22 ;  /* 0x0000000202267825 */ /* 0x000fc800078e0216 */
[C---:B0-----:R-:W-:Y:S01]  /*3f20*/  IMAD.WIDE R80, R2.reuse, 0x2, R44 ;  /* 0x0000000202507825 */ /* 0x041fe200078e022c */
[----:B------:R-:W-:Y:S04]  /*3f30*/  STL.64 [R1+0x20], R44 ;  /* 0x0000202c01007387 */ /* 0x000fe80000100a00 */
[----:B------:R0:W2:Y:S04]  /*3f40*/  @!P2 LDG.E.U16 R90, desc[UR8][R80.64] ;  /* 0x00000008505aa981 */ /* 0x0000a8000c1e1500 */
[----:B------:R1:W-:Y:S01]  /*3f50*/  STL.64 [R1+0x18], R22 ;  /* 0x0000181601007387 */ /* 0x0003e20000100a00 */
[----:B0-----:R-:W-:-:S05]  /*3f60*/  IMAD.WIDE R80, R2, 0x2, R46 ;  /* 0x0000000202507825 */ /* 0x001fca00078e022e */
[----:B------:R0:W2:Y:S01]  /*3f70*/  @!P2 LDG.E.U16 R64, desc[UR8][R80.64] ;  /* 0x000000085040a981 */ /* 0x0000a2000c1e1500 */
[--C-:B-1----:R-:W-:Y:S02]  /*3f80*/  IMAD.MOV.U32 R22, RZ, RZ, R35.reuse ;  /* 0x000000ffff167224 */ /* 0x102fe400078e0023 */
[----:B------:R-:W-:Y:S01]  /*3f90*/  IMAD.MOV.U32 R23, RZ, RZ, R36 ;  /* 0x000000ffff177224 */ /* 0x000fe200078e0024 */
[----:B------:R-:W-:Y:S01]  /*3fa0*/  PRMT R35, RZ, 0x7610, R35 ;  /* 0x00007610ff237816 */ /* 0x000fe20000000023 */
[----:B------:R-:W-:Y:S01]  /*3fb0*/  IMAD.WIDE R36, R2, 0x2, R22 ;  /* 0x0000000202247825 */ /* 0x000fe200078e0216 */
[----:B0-----:R-:W-:Y:S02]  /*3fc0*/  PRMT R80, RZ, 0x7610, R80 ;  /* 0x00007610ff507816 */ /* 0x001fe40000000050 */
[----:B------:R0:W-:Y:S04]  /*3fd0*/  STL.64 [R1+0x10], R22 ;  /* 0x0000101601007387 */ /* 0x0001e80000100a00 */
[----:B------:R-:W2:Y:S04]  /*3fe0*/  @!P2 LDG.E.U16 R35, desc[UR8][R36.64] ;  /* 0x000000082423a981 */ /* 0x000ea8000c1e1500 */
[----:B------:R1:W2:Y:S01]  /*3ff0*/  @!P2 LDG.E.U16 R80, desc[UR8][R38.64] ;  /* 0x000000082650a981 */ /* 0x0002a2000c1e1500 */
[----:B0-----:R-:W-:-:S02]  /*4000*/  IMAD.MOV.U32 R22, RZ, RZ, R14 ;  /* 0x000000ffff167224 */ /* 0x001fc400078e000e */
[----:B------:R-:W-:Y:S01]  /*4010*/  IMAD.MOV.U32 R23, RZ, RZ, R20 ;  /* 0x000000ffff177224 */ /* 0x000fe200078e0014 */
[----:B-1----:R-:W-:Y:S01]  /*4020*/  PRMT R38, RZ, 0x7610, R38 ;  /* 0x00007610ff267816 */ /* 0x002fe20000000026 */
[----:B------:R-:W-:-:S03]  /*4030*/  IMAD.WIDE R36, R2, 0x2, R22 ;  /* 0x0000000202247825 */ /* 0x000fc600078e0216 */
[----:B------:R0:W-:Y:S01]  /*4040*/  STL.64 [R1+0x8], R22 ;  /* 0x0000081601007387 */ /* 0x0001e20000100a00 */
[C---:B------:R-:W-:Y:S01]  /*4050*/  LOP3.LUT R81, R120.reuse, 0x180, RZ, 0xc0, !PT ;  /* 0x0000018078517812 */ /* 0x040fe200078ec0ff */
[----:B------:R-:W-:Y:S02]  /*4060*/  IMAD.MOV.U32 R44, RZ, RZ, R13 ;  /* 0x000000ffff2c7224 */ /* 0x000fe400078e000d */
[----:B------:R1:W2:Y:S01]  /*4070*/  @!P2 LDG.E.U16 R38, desc[UR8][R36.64] ;  /* 0x000000082426a981 */ /* 0x0002a2000c1e1500 */
[----:B------:R-:W-:Y:S01]  /*4080*/  IMAD.MOV.U32 R45, RZ, RZ, R21 ;  /* 0x000000ffff2d7224 */ /* 0x000fe200078e0015 */
[----:B------:R-:W-:Y:S01]  /*4090*/  SHF.R.U32.HI R81, RZ, 0x3, R81 ;  /* 0x00000003ff517819 */ /* 0x000fe20000011651 */
[----:B------:R-:W-:Y:S02]  /*40a0*/  IMAD.SHL.U32 R14, R120, 0x2, RZ ;  /* 0x00000002780e7824 */ /* 0x000fe400078e00ff */
[----:B0-----:R-:W-:Y:S02]  /*40b0*/  IMAD.MOV.U32 R22, RZ, RZ, R12 ;  /* 0x000000ffff167224 */ /* 0x001fe400078e000c */
[----:B------:R-:W-:Y:S01]  /*40c0*/  IMAD.MOV.U32 R23, RZ, RZ, R15 ;  /* 0x000000ffff177224 */ /* 0x000fe200078e000f */
[----:B-1----:R-:W-:Y:S01]  /*40d0*/  PRMT R37, RZ, 0x7610, R37 ;  /* 0x00007610ff257816 */ /* 0x002fe20000000025 */
[----:B------:R-:W-:Y:S01]  /*40e0*/  IMAD.WIDE R20, R2, 0x2, R44 ;  /* 0x0000000202147825 */ /* 0x000fe200078e022c */
[----:B------:R-:W-:-:S03]  /*40f0*/  PRMT R36, RZ, 0x7610, R36 ;  /* 0x00007610ff247816 */ /* 0x000fc60000000024 */
[----:B------:R-:W-:Y:S01]  /*4100*/  IMAD.WIDE R12, R2, 0x2, R22 ;  /* 0x00000002020c7825 */ /* 0x000fe200078e0216 */
[----:B------:R-:W-:Y:S02]  /*4110*/  LOP3.LUT R81, R81, 0x3fe, R14, 0x78, !PT ;  /* 0x000003fe51517812 */ /* 0x000fe400078e780e */
[----:B------:R0:W2:Y:S04]  /*4120*/  @!P2 LDG.E.U16 R36, desc[UR8][R20.64] ;  /* 0x000000081424a981 */ /* 0x0000a8000c1e1500 */
[----:B------:R1:W2:Y:S01]  /*4130*/  @!P2 LDG.E.U16 R37, desc[UR8][R12.64] ;  /* 0x000000080c25a981 */ /* 0x0002a2000c1e1500 */
[----:B------:R-:W-:-:S03]  /*4140*/  PRMT R39, RZ, 0x7610, R39 ;  /* 0x00007610ff277816 */ /* 0x000fc60000000027 */
[----:B------:R5:W-:Y:S01]  /*4150*/  STS.U16 [R81+UR4], R83 ;  /* 0x0000005351007988 */ /* 0x000be20008000404 */
[----:B0-----:R-:W-:Y:S02]  /*4160*/  IMAD.MOV.U32 R20, RZ, RZ, R11 ;  /* 0x000000ffff147224 */ /* 0x001fe400078e000b */
[----:B------:R-:W-:Y:S02]  /*4170*/  IMAD.MOV.U32 R21, RZ, RZ, R9 ;  /* 0x000000ffff157224 */ /* 0x000fe400078e0009 */
[----:B-1----:R-:W-:Y:S02]  /*4180*/  IMAD.MOV.U32 R12, RZ, RZ, R7 ;  /* 0x000000ffff0c7224 */ /* 0x002fe400078e0007 */
[----:B------:R-:W-:Y:S01]  /*4190*/  IMAD.MOV.U32 R13, RZ, RZ, R8 ;  /* 0x000000ffff0d7224 */ /* 0x000fe200078e0008 */
[----:B-----5:R-:W-:Y:S01]  /*41a0*/  PRMT R83, RZ, 0x7610, R83 ;  /* 0x00007610ff537816 */ /* 0x020fe20000000053 */
[----:B------:R-:W-:-:S03]  /*41b0*/  IMAD.WIDE R8, R2, 0x2, R20 ;  /* 0x0000000202087825 */ /* 0x000fc600078e0214 */
[----:B------:R0:W-:Y:S04]  /*41c0*/  STL.64 [R1], R12 ;  /* 0x0000000c01007387 */ /* 0x0001e80000100a00 */
[----:B------:R-:W5:Y:S01]  /*41d0*/  LDL.LU R94, [R1+0x28] ;  /* 0x00002800015e7983 */ /* 0x000f620000300800 */
[----:B------:R-:W-:-:S03]  /*41e0*/  IMAD.MOV.U32 R120, RZ, RZ, R98 ;  /* 0x000000ffff787224 */ /* 0x000fc600078e0062 */
[----:B------:R-:W2:Y:S01]  /*41f0*/  LDL.LU R11, [R1+0x2c] ;  /* 0x00002c00010b7983 */ /* 0x000ea20000300800 */
[----:B0-----:R-:W-:-:S03]  /*4200*/  IMAD.WIDE R12, R2, 0x2, R12 ;  /* 0x00000002020c7825 */ /* 0x001fc600078e020c */
[----:B------:R-:W2:Y:S04]  /*4210*/  @!P2 LDG.E.U16 R83, desc[UR8][R8.64] ;  /* 0x000000080853a981 */ /* 0x000ea8000c1e1500 */
[----:B------:R-:W2:Y:S01]  /*4220*/  LDL.LU R10, [R1+0x30] ;  /* 0x00003000010a7983 */ /* 0x000ea20000300800 */
[----:B------:R-:W-:-:S03]  /*4230*/  IMAD.MOV.U32 R98, RZ, RZ, R20 ;  /* 0x000000ffff627224 */ /* 0x000fc600078e0014 */
[----:B------:R0:W2:Y:S01]  /*4240*/  @!P2 LDG.E.U16 R39, desc[UR8][R12.64] ;  /* 0x000000080c27a981 */ /* 0x0000a2000c1e1500 */
[----:B------:R-:W-:-:S03]  /*4250*/  IMAD.MOV.U32 R20, RZ, RZ, R102 ;  /* 0x000000ffff147224 */ /* 0x000fc600078e0066 */
[----:B------:R-:W2:Y:S04]  /*4260*/  LDL.LU R9, [R1+0x34] ;  /* 0x0000340001097983 */ /* 0x000ea80000300800 */
[----:B------:R-:W2:Y:S01]  /*4270*/  LDL.LU R8, [R1+0x38] ;  /* 0x0000380001087983 */ /* 0x000ea20000300800 */
[----:B0-----:R-:W-:-:S03]  /*4280*/  IMAD.MOV.U32 R13, RZ, RZ, R103 ;  /* 0x000000ffff0d7224 */ /* 0x001fc600078e0067 */
[----:B------:R-:W2:Y:S04]  /*4290*/  LDL.LU R103, [R1+0x3c] ;  /* 0x00003c0001677983 */ /* 0x000ea80000300800 */
[----:B------:R-:W3:Y:S04]  /*42a0*/  LDL.LU R102, [R1+0x40] ;  /* 0x0000400001667983 */ /* 0x000ee80000300800 */
[----:B------:R0:W-:Y:S04]  /*42b0*/  STS.U16 [R81+UR4+0x6000], R67 ;  /* 0x0060004351007988 */ /* 0x0001e80008000404 */
[----:B------:R1:W-:Y:S04]  /*42c0*/  STS.U16 [R81+UR4+0x7800], R66 ;  /* 0x0078004251007988 */ /* 0x0003e80008000404 */
[----:B0-----:R-:W4:Y:S04]  /*42d0*/  LDL.LU R67, [R1+0x44] ;  /* 0x0000440001437983 */ /* 0x001f280000300800 */
[----:B-1----:R-:W4:Y:S01]  /*42e0*/  LDL.LU R66, [R1+0x48] ;  /* 0x0000480001427983 */ /* 0x002f220000300800 */
[----:B------:R-:W-:-:S02]  /*42f0*/  IMAD.MOV.U32 R15, RZ, RZ, R99 ;  /* 0x000000ffff0f7224 */ /* 0x000fc400078e0063 */
[----:B------:R-:W-:Y:S02]  /*4300*/  IMAD.MOV.U32 R99, RZ, RZ, R21 ;  /* 0x000000ffff637224 */ /* 0x000fe400078e0015 */
[----:B------:R-:W-:Y:S02]  /*4310*/  IMAD.MOV.U32 R21, RZ, RZ, R101 ;  /* 0x000000ffff157224 */ /* 0x000fe400078e0065 */
[----:B------:R-:W-:Y:S01]  /*4320*/  IMAD.MOV.U32 R14, RZ, RZ, R100 ;  /* 0x000000ffff0e7224 */ /* 0x000fe200078e0064 */
[----:B------:R-:W4:Y:S04]  /*4330*/  LDL.LU R101, [R1+0x4c] ;  /* 0x00004c0001657983 */ /* 0x000f280000300800 */
[----:B------:R-:W4:Y:S01]  /*4340*/  LDL.LU R100, [R1+0x50] ;  /* 0x0000500001647983 */ /* 0x000f220000300800 */
[----:B------:R-:W-:-:S03]  /*4350*/  IMAD.MOV.U32 R12, RZ, RZ, R104 ;  /* 0x000000ffff0c7224 */ /* 0x000fc600078e0068 */
[----:B------:R-:W-:Y:S04]  /*4360*/  STS.U16 [R81+UR4+0x7000], R18 ;  /* 0x0070001251007988 */ /* 0x000fe80008000404 */
[----:B------:R0:W-:Y:S04]  /*4370*/  STS.U16 [R81+UR4+0x6800], R19 ;  /* 0x0068001351007988 */ /* 0x0001e80008000404 */
[----:B------:R-:W-:Y:S01]  /*4380*/  STS.U16 [R81+UR4+0x800], R89 ;  /* 0x0008005951007988 */ /* 0x000fe20008000404 */
[----:B0-----:R-:W-:-:S03]  /*4390*/  IMAD.MOV.U32 R19, RZ, RZ, R105 ;  /* 0x000000ffff137224 */ /* 0x001fc600078e0069 */
[----:B------:R-:W4:Y:S04]  /*43a0*/  LDL.LU R105, [R1+0x54] ;  /* 0x0000540001697983 */ /* 0x000f280000300800 */
[----:B------:R-:W4:Y:S04]  /*43b0*/  LDL.LU R104, [R1+0x58] ;  /* 0x0000580001687983 */ /* 0x000f280000300800 */
[----:B------:R-:W-:Y:S04]  /*43c0*/  STS.U16 [R81+UR4+0x1000], R82 ;  /* 0x0010005251007988 */ /* 0x000fe80008000404 */
        /* <DEDUP_REMOVED lines=8> */
[----:B------:R-:W-:Y:S01]  /*4450*/  STS.U16 [R81+UR4+0x5800], R84 ;  /* 0x0058005451007988 */ /* 0x000fe20008000404 */
[----:B------:R-:W-:-:S02]  /*4460*/  IMAD.MOV.U32 R125, RZ, RZ, R6 ;  /* 0x000000ffff7d7224 */ /* 0x000fc400078e0006 */
[----:B-----5:R-:W-:Y:S01]  /*4470*/  IMAD.MOV.U32 R18, RZ, RZ, R94 ;  /* 0x000000ffff127224 */ /* 0x020fe200078e005e */
[----:B------:R-:W-:-:S05]  /*4480*/  LOP3.LUT R94, R81, 0x40, RZ, 0x3c, !PT ;  /* 0x00000040515e7812 */ /* 0x000fca00078e3cff */
[----:B------:R2:W-:Y:S04]  /*4490*/  STS.U16 [R94+UR4+0xc00], R17 ;  /* 0x000c00115e007988 */ /* 0x0005e80008000404 */
[----:B------:R3:W-:Y:S01]  /*44a0*/  STS.U16 [R94+UR4+0x1400], R16 ;  /* 0x001400105e007988 */ /* 0x0007e20008000404 */
[----:B--2---:R-:W-:-:S03]  /*44b0*/  IMAD.MOV.U32 R17, RZ, RZ, R103 ;  /* 0x000000ffff117224 */ /* 0x004fc600078e0067 */
[----:B------:R-:W2:Y:S01]  /*44c0*/  LDL.LU R103, [R1+0x5c] ;  /* 0x00005c0001677983 */ /* 0x000ea20000300800 */
[----:B---3--:R-:W-:-:S03]  /*44d0*/  IMAD.MOV.U32 R16, RZ, RZ, R102 ;  /* 0x000000ffff107224 */ /* 0x008fc600078e0066 */
[----:B------:R-:W2:Y:S01]  /*44e0*/  LDL.LU R102, [R1+0x60] ;  /* 0x0000600001667983 */ /* 0x000ea20000300800 */
[----:B------:R-:W-:Y:S01]  /*44f0*/  PRMT R89, RZ, 0x7610, R89 ;  /* 0x00007610ff597816 */ /* 0x000fe20000000059 */
[----:B------:R-:W-:Y:S01]  /*4500*/  IMAD.WIDE R6, R2, 0x2, R124 ;  /* 0x0000000202067825 */ /* 0x000fe200078e027c */
[----:B------:R-:W-:-:S03]  /*4510*/  PRMT R82, RZ, 0x7610, R82 ;  /* 0x00007610ff527816 */ /* 0x000fc60000000052 */
[----:B------:R-:W-:Y:S01]  /*4520*/  IMAD.MOV.U32 R122, RZ, RZ, R96 ;  /* 0x000000ffff7a7224 */ /* 0x000fe200078e0060 */
[----:B------:R0:W3:Y:S01]  /*4530*/  @!P2 LDG.E.U16 R89, desc[UR8][R6.64] ;  /* 0x000000080659a981 */ /* 0x0000e2000c1e1500 */
[----:B------:R-:W-:Y:S01]  /*4540*/  IMAD.MOV.U32 R123, RZ, RZ, R95 ;  /* 0x000000ffff7b7224 */ /* 0x000fe200078e005f */
[-C--:B------:R-:W-:Y:S01]  /*4550*/  LOP3.LUT R119, R119, R118.reuse, RZ, 0x3c, !PT ;  /* 0x0000007677777212 */ /* 0x080fe200078e3cff */
[----:B------:R-:W-:Y:S01]  /*4560*/  IMAD.MOV.U32 R121, RZ, RZ, R97 ;  /* 0x000000ffff797224 */ /* 0x000fe200078e0061 */
[----:B------:R-:W-:Y:S02]  /*4570*/  PRMT R88, RZ, 0x7610, R88 ;  /* 0x00007610ff587816 */ /* 0x000fe40000000058 */
[----:B------:R-:W-:Y:S01]  /*4580*/  LOP3.LUT R118, R119, R118, RZ, 0x3c, !PT ;  /* 0x0000007677767212 */ /* 0x000fe200078e3cff */
[----:B0-----:R-:W-:Y:S01]  /*4590*/  IMAD.WIDE R6, R2, 0x2, R122 ;  /* 0x0000000202067825 */ /* 0x001fe200078e027a */
[----:B------:R-:W-:Y:S02]  /*45a0*/  LOP3.LUT R117, R117, R116, RZ, 0x3c, !PT ;  /* 0x0000007475757212 */ /* 0x000fe400078e3cff */
[----:B------:R-:W-:-:S02]  /*45b0*/  LOP3.LUT R119, R119, R118, RZ, 0x3c, !PT ;  /* 0x0000007677777212 */ /* 0x000fc400078e3cff */
[----:B------:R0:W5:Y:S01]  /*45c0*/  @!P2 LDG.E.U16 R82, desc[UR8][R6.64] ;  /* 0x000000080652a981 */ /* 0x000162000c1e1500 */
[----:B------:R-:W-:Y:S02]  /*45d0*/  LOP3.LUT R116, R117, R116, RZ, 0x3c, !PT ;  /* 0x0000007475747212 */ /* 0x000fe400078e3cff */
[----:B------:R-:W-:Y:S02]  /*45e0*/  PRMT R71, RZ, 0x7610, R71 ;  /* 0x00007610ff477816 */ /* 0x000fe40000000047 */
[----:B------:R-:W-:Y:S01]  /*45f0*/  LOP3.LUT R115, R115, R114, RZ, 0x3c, !PT ;  /* 0x0000007273737212 */ /* 0x000fe200078e3cff */
[----:B0-----:R-:W-:Y:S01]  /*4600*/  IMAD.WIDE R6, R2, 0x2, R120 ;  /* 0x0000000202067825 */ /* 0x001fe200078e0278 */
[----:B------:R-:W-:-:S04]  /*4610*/  LOP3.LUT R117, R117, R116, RZ, 0x3c, !PT ;  /* 0x0000007475757212 */ /* 0x000fc800078e3cff */
[----:B------:R0:W3:Y:S01]  /*4620*/  @!P2 LDG.E.U16 R88, desc[UR8][R6.64] ;  /* 0x000000080658a981 */ /* 0x0000e2000c1e1500 */
        /* <DEDUP_REMOVED lines=24> */
[C---:B------:R-:W-:Y:S02]  /*47b0*/  LOP3.LUT R106, R107.reuse, R106, RZ, 0x3c, !PT ;  /* 0x0000006a6b6a7212 */ /* 0x040fe400078e3cff */
[----:B------:R-:W-:Y:S01]  /*47c0*/  PRMT R85, RZ, 0x7610, R85 ;  /* 0x00007610ff557816 */ /* 0x000fe20000000055 */
[----:B0-----:R-:W-:Y:S01]  /*47d0*/  IMAD.WIDE R6, R2, 0x2, R110 ;  /* 0x0000000202067825 */ /* 0x001fe200078e026e */
[----:B------:R-:W-:-:S04]  /*47e0*/  LOP3.LUT R107, R107, R106, RZ, 0x3c, !PT ;  /* 0x0000006a6b6b7212 */ /* 0x000fc800078e3cff */
[----:B------:R0:W3:Y:S01]  /*47f0*/  @!P2 LDG.E.U16 R69, desc[UR8][R6.64] ;  /* 0x000000080645a981 */ /* 0x0000e2000c1e1500 */
[----:B------:R-:W-:Y:S01]  /*4800*/  PRMT R68, RZ, 0x7610, R68 ;  /* 0x00007610ff447816 */ /* 0x000fe20000000044 */
[----:B0-----:R-:W-:-:S05]  /*4810*/  IMAD.WIDE R6, R2, 0x2, R108 ;  /* 0x0000000202067825 */ /* 0x001fca00078e026c */
        /* <DEDUP_REMOVED lines=12> */
[----:B------:R0:W3:Y:S04]  /*48e0*/  @!P2 LDG.E.U16 R92, desc[UR8][R6.64] ;  /* 0x00000008065ca981 */ /* 0x0000e8000c1e1500 */
[----:B------:R1:W-:Y:S01]  /*48f0*/  STS.U16 [R94+UR4+0x400], R65 ;  /* 0x000400415e007988 */ /* 0x0003e20008000404 */
[----:B0-----:R-:W-:Y:S01]  /*4900*/  IMAD.WIDE R6, R2, 0x2, R18 ;  /* 0x0000000202067825 */ /* 0x001fe200078e0212 */
[----:B-1----:R-:W-:-:S04]  /*4910*/  PRMT R65, RZ, 0x7610, R65 ;  /* 0x00007610ff417816 */ /* 0x002fc80000000041 */
[----:B------:R0:W3:Y:S01]  /*4920*/  @!P2 LDG.E.U16 R93, desc[UR8][R6.64] ;  /* 0x00000008065da981 */ /* 0x0000e2000c1e1500 */
[----:B------:R-:W-:Y:S01]  /*4930*/  PRMT R95, RZ, 0x7610, R95 ;  /* 0x00007610ff5f7816 */ /* 0x000fe2000000005f */
[----:B0-----:R-:W-:-:S05]  /*4940*/  IMAD.WIDE R6, R2, 0x2, R10 ;  /* 0x0000000202067825 */ /* 0x001fca00078e020a */
[----:B------:R0:W3:Y:S01]  /*4950*/  @!P2 LDG.E.U16 R65, desc[UR8][R6.64] ;  /* 0x000000080641a981 */ /* 0x0000e2000c1e1500 */
[----:B------:R-:W-:Y:S01]  /*4960*/  PRMT R96, RZ, 0x7610, R96 ;  /* 0x00007610ff607816 */ /* 0x000fe20000000060 */
[----:B0-----:R-:W-:-:S05]  /*4970*/  IMAD.WIDE R6, R2, 0x2, R8 ;  /* 0x0000000202067825 */ /* 0x001fca00078e0208 */
[----:B------:R0:W3:Y:S02]  /*4980*/  @!P2 LDG.E.U16 R95, desc[UR8][R6.64] ;  /* 0x00000008065fa981 */ /* 0x0000e4000c1e1500 */
[----:B0-----:R-:W-:Y:S02]  /*4990*/  IMAD.WIDE R6, R2, 0x2, R16 ;  /* 0x0000000202067825 */ /* 0x001fe400078e0210 */
[----:B------:R0:W-:Y:S04]  /*49a0*/  STS.U16 [R94+UR4+0x1c00], R34 ;  /* 0x001c00225e007988 */ /* 0x0001e80008000404 */
[----:B------:R4:W3:Y:S01]  /*49b0*/  @!P2 LDG.E.U16 R96, desc[UR8][R6.64] ;  /* 0x000000080660a981 */ /* 0x0008e2000c1e1500 */
[----:B0-----:R-:W-:Y:S01]  /*49c0*/  PRMT R34, RZ, 0x7610, R34 ;  /* 0x00007610ff227816 */ /* 0x001fe20000000022 */
[----:B----4-:R-:W-:-:S02]  /*49d0*/  IMAD.MOV.U32 R6, RZ, RZ, R66 ;  /* 0x000000ffff067224 */ /* 0x010fc400078e0042 */
[----:B------:R-:W-:Y:S02]  /*49e0*/  IMAD.MOV.U32 R7, RZ, RZ, R67 ;  /* 0x000000ffff077224 */ /* 0x000fe400078e0043 */
[----:B------:R-:W-:Y:S01]  /*49f0*/  IMAD.WIDE R66, R2, 0x2, R6 ;  /* 0x0000000202427825 */ /* 0x000fe200078e0206 */
[----:B------:R-:W-:-:S04]  /*4a00*/  PRMT R97, RZ, 0x7610, R97 ;  /* 0x00007610ff617816 */ /* 0x000fc80000000061 */
[----:B------:R0:W4:Y:S02]  /*4a10*/  @!P2 LDG.E.U16 R34, desc[UR8][R66.64] ;  /* 0x000000084222a981 */ /* 0x000124000c1e1500 */
[----:B0-----:R-:W-:-:S05]  /*4a20*/  IMAD.WIDE R66, R2, 0x2, R100 ;  /* 0x0000000202427825 */ /* 0x001fca00078e0264 */
[----:B------:R0:W4:Y:S02]  /*4a30*/  @!P2 LDG.E.U16 R97, desc[UR8][R66.64] ;  /* 0x000000084261a981 */ /* 0x000124000c1e1500 */
[----:B0-----:R-:W0:Y:S01]  /*4a40*/  S2R R67, SR_TID.X ;  /* 0x0000000000437919 */ /* 0x001e220000002100 */
[----:B------:R-:W-:Y:S01]  /*4a50*/  PRMT R66, RZ, 0x7610, R66 ;  /* 0x00007610ff427816 */ /* 0x000fe20000000042 */
[----:B------:R-:W-:Y:S04]  /*4a60*/  STS.U16 [R94+UR4+0x2400], R33 ;  /* 0x002400215e007988 */ /* 0x000fe80008000404 */
[----:B------:R1:W-:Y:S04]  /*4a70*/  STS.U16 [R94+UR4+0x2c00], R32 ;  /* 0x002c00205e007988 */ /* 0x0003e80008000404 */
[----:B------:R2:W-:Y:S01]  /*4a80*/  STS.U16 [R94+UR4+0x3400], R31 ;  /* 0x0034001f5e007988 */ /* 0x0005e20008000404 */
[----:B-1----:R-:W-:Y:S01]  /*4a90*/  IMAD.WIDE R32, R2, 0x2, R104 ;  /* 0x0000000202207825 */ /* 0x002fe200078e0268 */
[----:B--2---:R-:W-:-:S04]  /*4aa0*/  PRMT R31, RZ, 0x7610, R31 ;  /* 0x00007610ff1f7816 */ /* 0x004fc8000000001f */
[----:B------:R1:W2:Y:S02]  /*4ab0*/  @!P2 LDG.E.U16 R66, desc[UR8][R32.64] ;  /* 0x000000082042a981 */ /* 0x0002a4000c1e1500 */
[----:B-1----:R-:W-:-:S05]  /*4ac0*/  IMAD.WIDE R32, R2, 0x2, R102 ;  /* 0x0000000202207825 */ /* 0x002fca00078e0266 */
[----:B------:R1:W2:Y:S04]  /*4ad0*/  @!P2 LDG.E.U16 R31, desc[UR8][R32.64] ;  /* 0x00000008201fa981 */ /* 0x0002a8000c1e1500 */
[----:B------:R0:W-:Y:S04]  /*4ae0*/  STS.U16 [R94+UR4+0x3c00], R3 ;  /* 0x003c00035e007988 */ /* 0x0001e80008000404 */
[----:B------:R5:W-:Y:S01]  /*4af0*/  STS.U16 [R94+UR4+0x4400], R0 ;  /* 0x004400005e007988 */ /* 0x000be20008000404 */
[C---:B0-----:R-:W-:Y:S01]  /*4b00*/  IMAD.SHL.U32 R3, R67.reuse, 0x2, RZ ;  /* 0x0000000243037824 */ /* 0x041fe200078e00ff */
[----:B-1----:R-:W-:-:S04]  /*4b10*/  LOP3.LUT R33, R67, 0x180, RZ, 0xc0, !PT ;  /* 0x0000018043217812 */ /* 0x002fc800078ec0ff */
[----:B-----5:R-:W-:-:S04]  /*4b20*/  LOP3.LUT R0, R3, 0x10, RZ, 0xc0, !PT ;  /* 0x0000001003007812 */ /* 0x020fc800078ec0ff */
[----:B------:R-:W-:Y:S02]  /*4b30*/  LEA.HI R0, R33, R0, RZ, 0x1e ;  /* 0x0000000021007211 */ /* 0x000fe400078ff0ff */
[C---:B------:R-:W-:Y:S01]  /*4b40*/  LOP3.LUT R33, R67.reuse, 0x7, RZ, 0xc0, !PT ;  /* 0x0000000743217812 */ /* 0x040fe200078ec0ff */
[----:B------:R-:W-:-:S04]  /*4b50*/  IMAD.SHL.U32 R67, R67, 0x40, RZ ;  /* 0x0000004043437824 */ /* 0x000fc800078e00ff */
[----:B------:R-:W-:-:S05]  /*4b60*/  IMAD.SHL.U32 R32, R33, 0x10, RZ ;  /* 0x0000001021207824 */ /* 0x000fca00078e00ff */
[----:B------:R-:W-:-:S04]  /*4b70*/  LOP3.LUT R3, R32, 0x30, R3, 0x78, !PT ;  /* 0x0000003020037812 */ /* 0x000fc800078e7803 */
[----:B------:R-:W-:Y:S02]  /*4b80*/  LOP3.LUT R3, R3, 0x1800, R67, 0xf8, !PT ;  /* 0x0000180003037812 */ /* 0x000fe400078ef843 */
[----:B------:R-:W0:Y:S01]  /*4b90*/  S2R R67, SR_TID.X ;  /* 0x0000000000437919 */ /* 0x000e220000002100 */
[----:B------:R-:W-:-:S04]  /*4ba0*/  IMAD.SHL.U32 R33, R33, 0x100, RZ ;  /* 0x0000010021217824 */ /* 0x000fc800078e00ff */
[----:B------:R-:W-:-:S05]  /*4bb0*/  IMAD.IADD R32, R33, 0x1, R32 ;  /* 0x0000000121207824 */ /* 0x000fca00078e0220 */
[----:B------:R-:W-:Y:S01]  /*4bc0*/  LOP3.LUT R0, R32, R0, RZ, 0x3c, !PT ;  /* 0x0000000020007212 */ /* 0x000fe200078e3cff */
[----:B------:R1:W-:Y:S01]  /*4bd0*/  STS.U16 [R94+UR4+0x4c00], R4 ;  /* 0x004c00045e007988 */ /* 0x0003e20008000404 */
[----:B------:R-:W-:Y:S01]  /*4be0*/  LOP3.LUT R3, R3, R33, RZ, 0xfc, !PT ;  /* 0x0000002103037212 */ /* 0x000fe200078efcff */
[----:B------:R-:W-:Y:S02]  /*4bf0*/  IMAD.MOV.U32 R33, RZ, RZ, R45 ;  /* 0x000000ffff217224 */ /* 0x000fe400078e002d */
[----:B------:R5:W-:Y:S04]  /*4c00*/  STS.U16 [R94+UR4+0x5c00], R5 ;  /* 0x005c00055e007988 */ /* 0x000be80008000404 */
[----:B------:R0:W-:Y:S01]  /*4c10*/  STS.U16 [R94+UR4+0x5400], R24 ;  /* 0x005400185e007988 */ /* 0x0001e20008000404 */
[----:B-1----:R-:W-:-:S02]  /*4c20*/  IMAD.MOV.U32 R4, RZ, RZ, R46 ;  /* 0x000000ffff047224 */ /* 0x002fc400078e002e */
[----:B0-----:R-:W-:-:S05]  /*4c30*/  IMAD.SHL.U32 R67, R67, 0x80, RZ ;  /* 0x0000008043437824 */ /* 0x001fca00078e00ff */
[----:B------:R-:W-:Y:S01]  /*4c40*/  LOP3.LUT R32, R67, 0x800, RZ, 0xc0, !PT ;  /* 0x0000080043207812 */ /* 0x000fe200078ec0ff */
[----:B-----5:R-:W-:Y:S01]  /*4c50*/  IMAD.MOV.U32 R5, RZ, RZ, R47 ;  /* 0x000000ffff057224 */ /* 0x020fe200078e002f */
[----:B------:R0:W-:Y:S02]  /*4c60*/  STS.U16 [R94+UR4+0x6400], R25 ;  /* 0x006400195e007988 */ /* 0x0001e40008000404 */
[----:B------:R-:W-:Y:S01]  /*4c70*/  IADD3 R0, PT, PT, R0, UR4, R32 ;  /* 0x0000000400007c10 */ /* 0x000fe2000fffe020 */
[----:B------:R-:W-:Y:S01]  /*4c80*/  IMAD.MOV.U32 R32, RZ, RZ, R44 ;  /* 0x000000ffff207224 */ /* 0x000fe200078e002c */
[----:B------:R1:W-:Y:S01]  /*4c90*/  STS.U16 [R94+UR4+0x6c00], R26 ;  /* 0x006c001a5e007988 */ /* 0x0003e20008000404 */
[----:B------:R-:W-:-:S03]  /*4ca0*/  IMAD.MOV.U32 R24, RZ, RZ, R48 ;  /* 0x000000ffff187224 */ /* 0x000fc600078e0030 */
[----:B------:R-:W5:Y:S01]  /*4cb0*/  LDL.LU.64 R44, [R1+0x188] ;  /* 0x00018800012c7983 */ /* 0x000f620000300a00 */
[----:B0-----:R-:W-:-:S03]  /*4cc0*/  IMAD.MOV.U32 R25, RZ, RZ, R49 ;  /* 0x000000ffff197224 */ /* 0x001fc600078e0031 */
[----:B------:R-:W5:Y:S01]  /*4cd0*/  LDL.LU.64 R46, [R1+0x180] ;  /* 0x00018000012e7983 */ /* 0x000f620000300a00 */
[----:B-1----:R-:W-:-:S03]  /*4ce0*/  IMAD.MOV.U32 R26, RZ, RZ, R50 ;  /* 0x000000ffff1a7224 */ /* 0x002fc600078e0032 */
[----:B------:R0:W-:Y:S04]  /*4cf0*/  STS.U16 [R94+UR4+0x7400], R27 ;  /* 0x0074001b5e007988 */ /* 0x0001e80008000404 */
[----:B------:R-:W5:Y:S01]  /*4d00*/  LDL.LU.64 R48, [R1+0x178] ;  /* 0x0001780001307983 */ /* 0x000f620000300a00 */
[----:B0-----:R-:W-:-:S03]  /*4d10*/  IMAD.MOV.U32 R27, RZ, RZ, R51 ;  /* 0x000000ffff1b7224 */ /* 0x001fc600078e0033 */
[----:B------:R-:W5:Y:S04]  /*4d20*/  LDL.LU.64 R50, [R1+0x170] ;  /* 0x0001700001327983 */ /* 0x000f680000300a00 */
[----:B------:R-:W-:Y:S04]  /*4d30*/  STS.U16 [R94+UR4+0x7c00], R28 ;  /* 0x007c001c5e007988 */ /* 0x000fe80008000404 */
[----:B------:R-:W-:Y:S04]  /*4d40*/  STS.U16 [R81+UR4+0x8000], R29 ;  /* 0x0080001d51007988 */ /* 0x000fe80008000404 */
[----:B------:R0:W-:Y:S04]  /*4d50*/  STS.U16 [R81+UR4+0x8800], R90 ;  /* 0x0088005a51007988 */ /* 0x0001e80008000404 */
[----:B------:R-:W-:Y:S04]  /*4d60*/  STS.U16 [R81+UR4+0x9000], R80 ;  /* 0x0090005051007988 */ /* 0x000fe80008000404 */
[----:B------:R-:W-:Y:S04]  /*4d70*/  STS.U16 [R81+UR4+0x9800], R38 ;  /* 0x0098002651007988 */ /* 0x000fe80008000404 */
[----:B------:R-:W-:Y:S04]  /*4d80*/  STS.U16 [R81+UR4+0xa000], R37 ;  /* 0x00a0002551007988 */ /* 0x000fe80008000404 */
[----:B------:R-:W-:Y:S04]  /*4d90*/  STS.U16 [R81+UR4+0xa800], R83 ;  /* 0x00a8005351007988 */ /* 0x000fe80008000404 */
[----:B------:R-:W-:Y:S04]  /*4da0*/  STS.U16 [R81+UR4+0xb000], R82 ;  /* 0x00b0005251007988 */ /* 0x000fe80008000404 */
[----:B---3--:R-:W-:Y:S04]  /*4db0*/  STS.U16 [R81+UR4+0xb800], R71 ;  /* 0x00b8004751007988 */ /* 0x008fe80008000404 */
[----:B------:R-:W-:Y:S04]  /*4dc0*/  STS.U16 [R81+UR4+0xc000], R70 ;  /* 0x00c0004651007988 */ /* 0x000fe80008000404 */
[----:B------:R-:W-:Y:S04]  /*4dd0*/  STS.U16 [R81+UR4+0xc800], R69 ;  /* 0x00c8004551007988 */ /* 0x000fe80008000404 */
[----:B------:R-:W-:Y:S04]  /*4de0*/  STS.U16 [R81+UR4+0xd000], R68 ;  /* 0x00d0004451007988 */ /* 0x000fe80008000404 */
[----:B------:R1:W-:Y:S04]  /*4df0*/  STS.U16 [R81+UR4+0xd800], R91 ;  /* 0x00d8005b51007988 */ /* 0x0003e80008000404 */
[----:B------:R-:W-:Y:S01]  /*4e00*/  STS.U16 [R81+UR4+0xe000], R93 ;  /* 0x00e0005d51007988 */ /* 0x000fe20008000404 */
[----:B0-----:R-:W-:-:S02]  /*4e10*/  IMAD.MOV.U32 R90, RZ, RZ, R26 ;  /* 0x000000ffff5a7224 */ /* 0x001fc400078e001a */
[----:B-1----:R-:W-:Y:S01]  /*4e20*/  IMAD.MOV.U32 R91, RZ, RZ, R27 ;  /* 0x000000ffff5b7224 */ /* 0x002fe200078e001b */
[----:B------:R-:W-:Y:S04]  /*4e30*/  STS.U16 [R81+UR4+0xe800], R95 ;  /* 0x00e8005f51007988 */ /* 0x000fe80008000404 */
[----:B----4-:R-:W-:Y:S04]  /*4e40*/  STS.U16 [R81+UR4+0xf000], R34 ;  /* 0x00f0002251007988 */ /* 0x010fe80008000404 */
[----:B--2---:R-:W-:Y:S04]  /*4e50*/  STS.U16 [R81+UR4+0xf800], R66 ;  /* 0x00f8004251007988 */ /* 0x004fe80008000404 */
[----:B------:R-:W-:Y:S04]  /*4e60*/  STS.U16 [R94+UR4+0x8400], R30 ;  /* 0x0084001e5e007988 */ /* 0x000fe80008000404 */
[----:B------:R-:W-:Y:S04]  /*4e70*/  STS.U16 [R94+UR4+0x8c00], R64 ;  /* 0x008c00405e007988 */ /* 0x000fe80008000404 */
[----:B------:R-:W-:Y:S04]  /*4e80*/  STS.U16 [R94+UR4+0x9400], R35 ;  /* 0x009400235e007988 */ /* 0x000fe80008000404 */
[----:B------:R-:W-:Y:S04]  /*4e90*/  STS.U16 [R94+UR4+0x9c00], R36 ;  /* 0x009c00245e007988 */ /* 0x000fe80008000404 */
        /* <DEDUP_REMOVED lines=8> */
[----:B------:R-:W-:Y:S04]  /*4f20*/  STS.U16 [R94+UR4+0xe400], R65 ;  /* 0x00e400415e007988 */ /* 0x000fe80008000404 */
[----:B------:R1:W-:Y:S04]  /*4f30*/  STS.U16 [R94+UR4+0xec00], R96 ;  /* 0x00ec00605e007988 */ /* 0x0003e80008000404 */
[----:B------:R2:W-:Y:S04]  /*4f40*/  STS.U16 [R94+UR4+0xf400], R97 ;  /* 0x00f400615e007988 */ /* 0x0005e80008000404 */
[----:B------:R-:W-:Y:S01]  /*4f50*/  STS.U16 [R94+UR4+0xfc00], R31 ;  /* 0x00fc001f5e007988 */ /* 0x000fe20008000404 */
[----:B------:R-:W-:Y:S01]  /*4f60*/  BAR.SYNC.DEFER_BLOCKING 0x0 ;  /* 0x0000000000007b1d */ /* 0x000fe20000010000 */
[----:B0-----:R-:W-:-:S02]  /*4f70*/  IMAD.MOV.U32 R88, RZ, RZ, R24 ;  /* 0x000000ffff587224 */ /* 0x001fc400078e0018 */
[----:B------:R-:W-:Y:S02]  /*4f80*/  IMAD.MOV.U32 R89, RZ, RZ, R25 ;  /* 0x000000ffff597224 */ /* 0x000fe400078e0019 */
[----:B-1----:R-:W-:Y:S02]  /*4f90*/  IMAD.MOV.U32 R96, RZ, RZ, R32 ;  /* 0x000000ffff607224 */ /* 0x002fe400078e0020 */
[----:B--2---:R-:W-:Y:S01]  /*4fa0*/  IMAD.MOV.U32 R97, RZ, RZ, R33 ;  /* 0x000000ffff617224 */ /* 0x004fe200078e0021 */
[----:B------:R-:W-:Y:S04]  /*4fb0*/  LDSM.16.MT88.4 R84, [R0] ;  /* 0x000000000054783b */ /* 0x000fe80000004200 */
[----:B------:R-:W0:Y:S04]  /*4fc0*/  LDSM.16.M88.4 R68, [R3+UR4+0x8000] ;  /* 0x008000040344783b */ /* 0x000e280008000200 */
[----:B------:R-:W1:Y:S04]  /*4fd0*/  LDSM.16.M88.4 R24, [R3+UR4+0xa000] ;  /* 0x00a000040318783b */ /* 0x000e680008000200 */
[----:B------:R-:W2:Y:S04]  /*4fe0*/  LDSM.16.M88.4 R28, [R3+UR4+0xc000] ;  /* 0x00c00004031c783b */ /* 0x000ea80008000200 */
[----:B------:R-:W3:Y:S04]  /*4ff0*/  LDSM.16.M88.4 R32, [R3+UR4+0xe000] ;  /* 0x00e000040320783b */ /* 0x000ee80008000200 */
[----:B------:R-:W4:Y:S04]  /*5000*/  LDSM.16.MT88.4 R80, [R0+0x80] ;  /* 0x000080000050783b */ /* 0x000f280000004200 */
[----:B------:R-:W3:Y:S04]  /*5010*/  LDSM.16.MT88.4 R64, [R0+0x1000] ;  /* 0x001000000040783b */ /* 0x000ee80000004200 */
[----:B------:R-:W3:Y:S04]  /*5020*/  LDSM.16.MT88.4 R36, [R0+0x1080] ;  /* 0x001080000024783b */ /* 0x000ee80000004200 */
[----:B------:R-:W-:Y:S01]  /*5030*/  LDSM.16.MT88.4 R92, [R0+0x2080] ;  /* 0x00208000005c783b */ /* 0x000fe20000004200 */
[C---:B0-----:R-:W-:Y:S08]  /*5040*/  HMMA.16816.F32.BF16 R52, R84.reuse, R68, R52 ;  /* 0x000000445434723c */ /* 0x041ff00000041834 */
[C---:B-1----:R-:W-:Y:S08]  /*5050*/  HMMA.16816.F32.BF16 R56, R84.reuse, R24, R56 ;  /* 0x000000185438723c */ /* 0x042ff00000041838 */
[C---:B--2---:R-:W-:Y:S08]  /*5060*/  HMMA.16816.F32.BF16 R60, R84.reuse, R28, R60 ;  /* 0x0000001c543c723c */ /* 0x044ff0000004183c */
[----:B---3--:R-:W-:Y:S08]  /*5070*/  HMMA.16816.F32.BF16 R76, R84, R32, R76 ;  /* 0x00000020544c723c */ /* 0x008ff0000004184c */
[C---:B----4-:R-:W-:Y:S08]  /*5080*/  HMMA.16816.F32.BF16 R72, R80.reuse, R68, R72 ;  /* 0x000000445048723c */ /* 0x050ff00000041848 */
[----:B-----5:R-:W-:Y:S01]  /*5090*/  HMMA.16816.F32.BF16 R48, R80, R32, R48 ;  /* 0x000000205030723c */ /* 0x020fe20000041830 */
[----:B------:R-:W-:Y:S01]  /*50a0*/  IMAD.MOV.U32 R32, RZ, RZ, R4 ;  /* 0x000000ffff207224 */ /* 0x000fe200078e0004 */
[----:B------:R-:W-:-:S05]  /*50b0*/  LOP3.LUT R4, R3, 0x40, RZ, 0x3c, !PT ;  /* 0x0000004003047812 */ /* 0x000fca00078e3cff */
[----:B------:R-:W-:Y:S01]  /*50c0*/  LDSM.16.M88.4 R84, [R4+UR4+0xc000] ;  /* 0x00c000040454783b */ /* 0x000fe20008000200 */
[----:B------:R-:W-:Y:S01]  /*50d0*/  HMMA.16816.F32.BF16 R40, R80, R24, R40 ;  /* 0x000000185028723c */ /* 0x000fe20000041828 */
[----:B------:R-:W-:Y:S02]  /*50e0*/  IMAD.MOV.U32 R24, RZ, RZ, R88 ;  /* 0x000000ffff187224 */ /* 0x000fe400078e0058 */
[----:B------:R-:W-:-:S05]  /*50f0*/  IMAD.MOV.U32 R25, RZ, RZ, R89 ;  /* 0x000000ffff197224 */ /* 0x000fca00078e0059 */
[----:B------:R-:W-:Y:S01]  /*5100*/  HMMA.16816.F32.BF16 R44, R80, R28, R44 ;  /* 0x0000001c502c723c */ /* 0x000fe2000004182c */
[----:B------:R-:W-:Y:S01]  /*5110*/  IMAD.MOV.U32 R28, RZ, RZ, R90 ;  /* 0x000000ffff1c7224 */ /* 0x000fe200078e005a */
[----:B------:R-:W-:Y:S01]  /*5120*/  LDSM.16.M88.4 R80, [R4+UR4+0xa000] ;  /* 0x00a000040450783b */ /* 0x000fe20008000200 */
[----:B------:R-:W-:-:S03]  /*5130*/  IMAD.MOV.U32 R29, RZ, RZ, R91 ;  /* 0x000000ffff1d7224 */ /* 0x000fc600078e005b */
[----:B------:R-:W-:Y:S02]  /*5140*/  LDSM.16.M88.4 R88, [R4+UR4+0xe000] ;  /* 0x00e000040458783b */ /* 0x000fe40008000200 */
[C---:B------:R-:W-:Y:S08]  /*5150*/  HMMA.16816.F32.BF16 R52, R64.reuse, R70, R52 ;  /* 0x000000464034723c */ /* 0x040ff00000041834 */
[C---:B------:R-:W-:Y:S08]  /*5160*/  HMMA.16816.F32.BF16 R56, R64.reuse, R26, R56 ;  /* 0x0000001a4038723c */ /* 0x040ff00000041838 */
[C---:B------:R-:W-:Y:S08]  /*5170*/  HMMA.16816.F32.BF16 R60, R64.reuse, R30, R60 ;  /* 0x0000001e403c723c */ /* 0x040ff0000004183c */
[----:B------:R-:W-:Y:S01]  /*5180*/  HMMA.16816.F32.BF16 R64, R64, R34, R76 ;  /* 0x000000224040723c */ /* 0x000fe2000004184c */
[----:B------:R-:W0:Y:S07]  /*5190*/  LDSM.16.M88.4 R76, [R4+UR4+0x8000] ;  /* 0x00800004044c783b */ /* 0x000e2e0008000200 */
[C---:B------:R-:W-:Y:S01]  /*51a0*/  HMMA.16816.F32.BF16 R68, R36.reuse, R70, R72 ;  /* 0x000000462444723c */ /* 0x040fe20000041848 */
[----:B------:R-:W1:Y:S07]  /*51b0*/  LDSM.16.MT88.4 R72, [R0+0x2000] ;  /* 0x002000000048783b */ /* 0x000e6e0000004200 */
[C---:B------:R-:W-:Y:S08]  /*51c0*/  HMMA.16816.F32.BF16 R40, R36.reuse, R26, R40 ;  /* 0x0000001a2428723c */ /* 0x040ff00000041828 */
[C---:B------:R-:W-:Y:S08]  /*51d0*/  HMMA.16816.F32.BF16 R44, R36.reuse, R30, R44 ;  /* 0x0000001e242c723c */ /* 0x040ff0000004182c */
[----:B------:R-:W-:Y:S01]  /*51e0*/  HMMA.16816.F32.BF16 R48, R36, R34, R48 ;  /* 0x000000222430723c */ /* 0x000fe20000041830 */
[----:B------:R-:W-:-:S02]  /*51f0*/  IMAD.MOV.U32 R38, RZ, RZ, R28 ;  /* 0x000000ffff267224 */ /* 0x000fc400078e001c */
[----:B------:R-:W-:Y:S02]  /*5200*/  IMAD.MOV.U32 R39, RZ, RZ, R29 ;  /* 0x000000ffff277224 */ /* 0x000fe400078e001d */
[----:B------:R-:W-:Y:S01]  /*5210*/  IMAD.MOV.U32 R34, RZ, RZ, R24 ;  /* 0x000000ffff227224 */ /* 0x000fe200078e0018 */
[----:B------:R-:W2:Y:S01]  /*5220*/  LDSM.16.MT88.4 R28, [R0+0x3000] ;  /* 0x00300000001c783b */ /* 0x000ea20000004200 */
[----:B------:R-:W-:-:S03]  /*5230*/  IMAD.MOV.U32 R35, RZ, RZ, R25 ;  /* 0x000000ffff237224 */ /* 0x000fc600078e0019 */
[----:B------:R-:W3:Y:S01]  /*5240*/  LDSM.16.MT88.4 R24, [R0+0x3080] ;  /* 0x003080000018783b */ /* 0x000ee20000004200 */
[-C--:B0-----:R-:W-:Y:S08]  /*5250*/  HMMA.16816.F32.BF16 R68, R92, R76.reuse, R68 ;  /* 0x0000004c5c44723c */ /* 0x081ff00000041844 */
[C---:B-1----:R-:W-:Y:S08]  /*5260*/  HMMA.16816.F32.BF16 R52, R72.reuse, R76, R52 ;  /* 0x0000004c4834723c */ /* 0x042ff00000041834 */
[C---:B------:R-:W-:Y:S08]  /*5270*/  HMMA.16816.F32.BF16 R56, R72.reuse, R80, R56 ;  /* 0x000000504838723c */ /* 0x040ff00000041838 */
[C---:B------:R-:W-:Y:S08]  /*5280*/  HMMA.16816.F32.BF16 R60, R72.reuse, R84, R60 ;  /* 0x00000054483c723c */ /* 0x040ff0000004183c */
[----:B------:R-:W-:Y:S01]  /*5290*/  HMMA.16816.F32.BF16 R64, R72, R88, R64 ;  /* 0x000000584840723c */ /* 0x000fe20000041840 */
[----:B------:R-:W-:Y:S01]  /*52a0*/  IMAD.MOV.U32 R33, RZ, RZ, R5 ;  /* 0x000000ffff217224 */ /* 0x000fe200078e0005 */
[----:B------:R-:W-:Y:S06]  /*52b0*/  LDSM.16.MT88.4 R72, [R0+0x4000] ;  /* 0x004000000048783b */ /* 0x000fec0000004200 */
[C---:B------:R-:W-:Y:S08]  /*52c0*/  HMMA.16816.F32.BF16 R40, R92.reuse, R80, R40 ;  /* 0x000000505c28723c */ /* 0x040ff00000041828 */
[C---:B------:R-:W-:Y:S08]  /*52d0*/  HMMA.16816.F32.BF16 R44, R92.reuse, R84, R44 ;  /* 0x000000545c2c723c */ /* 0x040ff0000004182c */
[----:B------:R-:W-:Y:S01]  /*52e0*/  HMMA.16816.F32.BF16 R48, R92, R88, R48 ;  /* 0x000000585c30723c */ /* 0x000fe20000041830 */
[----:B------:R-:W-:-:S02]  /*52f0*/  IMAD.MOV.U32 R92, RZ, RZ, R38 ;  /* 0x000000ffff5c7224 */ /* 0x000fc400078e0026 */
[----:B------:R-:W-:Y:S02]  /*5300*/  IMAD.MOV.U32 R93, RZ, RZ, R39 ;  /* 0x000000ffff5d7224 */ /* 0x000fe400078e0027 */
[----:B------:R-:W-:Y:S01]  /*5310*/  IMAD.MOV.U32 R94, RZ, RZ, R34 ;  /* 0x000000ffff5e7224 */ /* 0x000fe200078e0022 */
[----:B------:R-:W0:Y:S01]  /*5320*/  LDSM.16.M88.4 R36, [R3+UR4+0x8080] ;  /* 0x008080040324783b */ /* 0x000e220008000200 */
[----:B------:R-:W-:Y:S01]  /*5330*/  IMAD.MOV.U32 R95, RZ, RZ, R35 ;  /* 0x000000ffff5f7224 */ /* 0x000fe200078e0023 */
[C---:B--2---:R-:W-:Y:S01]  /*5340*/  HMMA.16816.F32.BF16 R52, R28.reuse, R78, R52 ;  /* 0x0000004e1c34723c */ /* 0x044fe20000041834 */
[----:B------:R-:W-:Y:S02]  /*5350*/  IMAD.MOV.U32 R88, RZ, RZ, R32 ;  /* 0x000000ffff587224 */ /* 0x000fe400078e0020 */
[----:B------:R-:W-:Y:S02]  /*5360*/  IMAD.MOV.U32 R89, RZ, RZ, R33 ;  /* 0x000000ffff597224 */ /* 0x000fe400078e0021 */
[----:B------:R-:W1:Y:S03]  /*5370*/  LDSM.16.M88.4 R32, [R3+UR4+0xa080] ;  /* 0x00a080040320783b */ /* 0x000e660008000200 */
[C---:B------:R-:W-:Y:S08]  /*5380*/  HMMA.16816.F32.BF16 R56, R28.reuse, R82, R56 ;  /* 0x000000521c38723c */ /* 0x040ff00000041838 */
[C---:B------:R-:W-:Y:S08]  /*5390*/  HMMA.16816.F32.BF16 R60, R28.reuse, R86, R60 ;  /* 0x000000561c3c723c */ /* 0x040ff0000004183c */
[----:B------:R-:W-:Y:S01]  /*53a0*/  HMMA.16816.F32.BF16 R64, R28, R90, R64 ;  /* 0x0000005a1c40723c */ /* 0x000fe20000041840 */
[----:B------:R-:W2:Y:S07]  /*53b0*/  LDSM.16.M88.4 R28, [R3+UR4+0xc080] ;  /* 0x00c08004031c783b */ /* 0x000eae0008000200 */
[C---:B---3--:R-:W-:Y:S01]  /*53c0*/  HMMA.16816.F32.BF16 R68, R24.reuse, R78, R68 ;  /* 0x0000004e1844723c */ /* 0x048fe20000041844 */
[----:B------:R3:W4:Y:S07]  /*53d0*/  LDSM.16.M88.4 R76, [R3+UR4+0xe080] ;  /* 0x00e08004034c783b */ /* 0x00072e0008000200 */
[C---:B------:R-:W-:Y:S01]  /*53e0*/  HMMA.16816.F32.BF16 R40, R24.reuse, R82, R40 ;  /* 0x000000521828723c */ /* 0x040fe20000041828 */
[----:B------:R-:W5:Y:S01]  /*53f0*/  LDSM.16.MT88.4 R80, [R0+0x4080] ;  /* 0x004080000050783b */ /* 0x000f620000004200 */
[----:B---3--:R-:W3:Y:S06]  /*5400*/  LDC R3, c[0x0][0x3ac] ;  /* 0x0000eb00ff037b82 */ /* 0x008eec0000000800 */
[C---:B------:R-:W-:Y:S01]  /*5410*/  HMMA.16816.F32.BF16 R84, R24.reuse, R86, R44 ;  /* 0x000000561854723c */ /* 0x040fe2000004182c */
[----:B------:R-:W3:Y:S07]  /*5420*/  LDSM.16.MT88.4 R44, [R0+0x5000] ;  /* 0x00500000002c783b */ /* 0x000eee0000004200 */
[----:B------:R-:W-:Y:S01]  /*5430*/  HMMA.16816.F32.BF16 R48, R24, R90, R48 ;  /* 0x0000005a1830723c */ /* 0x000fe20000041830 */
[----:B------:R-:W3:Y:S07]  /*5440*/  LDSM.16.MT88.4 R24, [R0+0x5080] ;  /* 0x005080000018783b */ /* 0x000eee0000004200 */
[C---:B0-----:R-:W-:Y:S08]  /*5450*/  HMMA.16816.F32.BF16 R52, R72.reuse, R36, R52 ;  /* 0x000000244834723c */ /* 0x041ff00000041834 */
[C---:B-1----:R-:W-:Y:S08]  /*5460*/  HMMA.16816.F32.BF16 R56, R72.reuse, R32, R56 ;  /* 0x000000204838723c */ /* 0x042ff00000041838 */
[C---:B--2---:R-:W-:Y:S08]  /*5470*/  HMMA.16816.F32.BF16 R60, R72.reuse, R28, R60 ;  /* 0x0000001c483c723c */ /* 0x044ff0000004183c */
[----:B----4-:R-:W-:Y:S01]  /*5480*/  HMMA.16816.F32.BF16 R64, R72, R76, R64 ;  /* 0x0000004c4840723c */ /* 0x010fe20000041840 */
[----:B------:R-:W-:Y:S07]  /*5490*/  LDSM.16.M88.4 R72, [R4+UR4+0x8080] ;  /* 0x008080040448783b */ /* 0x000fee0008000200 */
[----:B-----5:R-:W-:Y:S01]  /*54a0*/  HMMA.16816.F32.BF16 R68, R80, R36, R68 ;  /* 0x000000245044723c */ /* 0x020fe20000041844 */
[----:B------:R-:W-:-:S02]  /*54b0*/  IMAD.MOV.U32 R36, RZ, RZ, R88 ;  /* 0x000000ffff247224 */ /* 0x000fc400078e0058 */
[----:B------:R-:W-:-:S05]  /*54c0*/  IMAD.MOV.U32 R37, RZ, RZ, R89 ;  /* 0x000000ffff257224 */ /* 0x000fca00078e0059 */
[----:B------:R-:W-:Y:S01]  /*54d0*/  HMMA.16816.F32.BF16 R40, R80, R32, R40 ;  /* 0x000000205028723c */ /* 0x000fe20000041828 */
[----:B------:R-:W-:Y:S02]  /*54e0*/  IMAD.MOV.U32 R32, RZ, RZ, R94 ;  /* 0x000000ffff207224 */ /* 0x000fe400078e005e */
[----:B------:R-:W-:-:S05]  /*54f0*/  IMAD.MOV.U32 R33, RZ, RZ, R95 ;  /* 0x000000ffff217224 */ /* 0x000fca00078e005f */
[C---:B------:R-:W-:Y:S01]  /*5500*/  HMMA.16816.F32.BF16 R84, R80.reuse, R28, R84 ;  /* 0x0000001c5054723c */ /* 0x040fe20000041854 */
[----:B------:R-:W-:Y:S02]  /*5510*/  IMAD.MOV.U32 R28, RZ, RZ, R92 ;  /* 0x000000ffff1c7224 */ /* 0x000fe400078e005c */
[----:B------:R-:W-:Y:S02]  /*5520*/  IMAD.MOV.U32 R29, RZ, RZ, R93 ;  /* 0x000000ffff1d7224 */ /* 0x000fe400078e005d */
[----:B------:R-:W0:Y:S03]  /*5530*/  LDSM.16.MT88.4 R92, [R0+0x6000] ;  /* 0x00600000005c783b */ /* 0x000e260000004200 */
[----:B------:R-:W-:Y:S01]  /*5540*/  HMMA.16816.F32.BF16 R80, R80, R76, R48 ;  /* 0x0000004c5050723c */ /* 0x000fe20000041830 */
[----:B------:R-:W-:Y:S07]  /*5550*/  LDSM.16.M88.4 R48, [R4+UR4+0xe080] ;  /* 0x00e080040430783b */ /* 0x000fee0008000200 */
[C---:B---3--:R-:W-:Y:S08]  /*5560*/  HMMA.16816.F32.BF16 R52, R44.reuse, R38, R52 ;  /* 0x000000262c34723c */ /* 0x048ff00000041834 */
[C---:B------:R-:W-:Y:S08]  /*5570*/  HMMA.16816.F32.BF16 R56, R44.reuse, R34, R56 ;  /* 0x000000222c38723c */ /* 0x040ff00000041838 */
[C---:B------:R-:W-:Y:S08]  /*5580*/  HMMA.16816.F32.BF16 R60, R44.reuse, R30, R60 ;  /* 0x0000001e2c3c723c */ /* 0x040ff0000004183c */
[----:B------:R-:W-:Y:S01]  /*5590*/  HMMA.16816.F32.BF16 R88, R44, R78, R64 ;  /* 0x0000004e2c58723c */ /* 0x000fe20000041840 */
[----:B------:R-:W1:Y:S04]  /*55a0*/  LDSM.16.M88.4 R64, [R4+UR4+0xa080] ;  /* 0x00a080040440783b */ /* 0x000e680008000200 */
[----:B------:R-:W2:Y:S01]  /*55b0*/  LDSM.16.M88.4 R44, [R4+UR4+0xc080] ;  /* 0x00c08004042c783b */ /* 0x000ea20008000200 */
[----:B------:R-:W-:-:S02]  /*55c0*/  IMAD.SHL.U32 R3, R3, 0x80, RZ ;  /* 0x0000008003037824 */ /* 0x000fc400078e00ff */
[----:B------:R-:W-:Y:S01]  /*55d0*/  HMMA.16816.F32.BF16 R68, R24, R38, R68 ;  /* 0x000000261844723c */ /* 0x000fe20000041844 */
[----:B------:R-:W3:Y:S01]  /*55e0*/  LDL.LU.64 R38, [R1+0x18] ;  /* 0x0000180001267983 */ /* 0x000ee20000300a00 */
[----:B------:R-:W-:-:S04]  /*55f0*/  IMAD.WIDE R102, R3, 0x2, R102 ;  /* 0x0000000203667825 */ /* 0x000fc800078e0266 */
[C---:B------:R-:W-:Y:S02]  /*5600*/  IMAD.WIDE R104, R3.reuse, 0x2, R104 ;  /* 0x0000000203687825 */ /* 0x040fe400078e0268 */
[----:B------:R-:W-:Y:S01]  /*5610*/  HMMA.16816.F32.BF16 R40, R24, R34, R40 ;  /* 0x000000221828723c */ /* 0x000fe20000041828 */
[----:B------:R-:W4:Y:S01]  /*5620*/  LDL.LU.64 R34, [R1+0x10] ;  /* 0x0000100001227983 */ /* 0x000f220000300a00 */
[----:B------:R-:W-:-:S06]  /*5630*/  IMAD.WIDE R100, R3, 0x2, R100 ;  /* 0x0000000203647825 */ /* 0x000fcc00078e0264 */
[----:B------:R-:W-:Y:S01]  /*5640*/  HMMA.16816.F32.BF16 R84, R24, R30, R84 ;  /* 0x0000001e1854723c */ /* 0x000fe20000041854 */
[----:B------:R-:W5:Y:S01]  /*5650*/  LDL.LU.64 R30, [R1+0x20] ;  /* 0x00002000011e7983 */ /* 0x000f620000300a00 */
[----:B------:R-:W-:-:S06]  /*5660*/  IMAD.WIDE R6, R3, 0x2, R6 ;  /* 0x0000000203067825 */ /* 0x000fcc00078e0206 */
[----:B------:R-:W-:Y:S01]  /*5670*/  HMMA.16816.F32.BF16 R80, R24, R78, R80 ;  /* 0x0000004e1850723c */ /* 0x000fe20000041850 */
[----:B------:R-:W3:Y:S01]  /*5680*/  LDL.LU.64 R26, [R1+0x8] ;  /* 0x00000800011a7983 */ /* 0x000ee20000300a00 */
[----:B------:R-:W-:-:S03]  /*5690*/  IMAD.WIDE R16, R3, 0x2, R16 ;  /* 0x0000000203107825 */ /* 0x000fc600078e0210 */
[----:B------:R-:W-:Y:S04]  /*56a0*/  STL [R1+0x60], R102 ;  /* 0x0000606601007387 */ /* 0x000fe80000100800 */
[----:B------:R-:W-:Y:S01]  /*56b0*/  STL [R1+0x5c], R103 ;  /* 0x00005c6701007387 */ /* 0x000fe20000100800 */
[----:B------:R-:W-:-:S03]  /*56c0*/  IMAD.WIDE R8, R3, 0x2, R8 ;  /* 0x0000000203087825 */ /* 0x000fc600078e0208 */
[----:B------:R0:W-:Y:S04]  /*56d0*/  STL [R1+0x58], R104 ;  /* 0x0000586801007387 */ /* 0x0001e80000100800 */
[----:B------:R0:W-:Y:S01]  /*56e0*/  STL [R1+0x54], R105 ;  /* 0x0000546901007387 */ /* 0x0001e20000100800 */
[----:B------:R-:W-:-:S03]  /*56f0*/  IMAD.WIDE R10, R3, 0x2, R10 ;  /* 0x00000002030a7825 */ /* 0x000fc600078e020a */
[----:B------:R-:W-:Y:S04]  /*5700*/  STL [R1+0x50], R100 ;  /* 0x0000506401007387 */ /* 0x000fe80000100800 */
[----:B------:R-:W-:Y:S01]  /*5710*/  STL [R1+0x4c], R101 ;  /* 0x00004c6501007387 */ /* 0x000fe20000100800 */
[----:B------:R-:W-:-:S03]  /*5720*/  IMAD.WIDE R18, R3, 0x2, R18 ;  /* 0x0000000203127825 */ /* 0x000fc600078e0212 */
[----:B------:R-:W-:Y:S04]  /*5730*/  STL [R1+0x48], R6 ;  /* 0x0000480601007387 */ /* 0x000fe80000100800 */
[----:B------:R-:W-:Y:S04]  /*5740*/  STL [R1+0x44], R7 ;  /* 0x0000440701007387 */ /* 0x000fe80000100800 */
[----:B------:R-:W-:Y:S04]  /*5750*/  STL [R1+0x40], R16 ;  /* 0x0000401001007387 */ /* 0x000fe80000100800 */
[----:B------:R-:W-:Y:S04]  /*5760*/  STL [R1+0x3c], R17 ;  /* 0x00003c1101007387 */ /* 0x000fe80000100800 */
[----:B------:R-:W-:Y:S01]  /*5770*/  STL [R1+0x38], R8 ;  /* 0x0000380801007387 */ /* 0x000fe20000100800 */
[C---:B0-----:R-:W-:Y:S03]  /*5780*/  HMMA.16816.F32.BF16 R52, R92.reuse, R72, R52 ;  /* 0x000000485c34723c */ /* 0x041fe60000041834 */
[----:B------:R0:W-:Y:S04]  /*5790*/  STL [R1+0x34], R9 ;  /* 0x0000340901007387 */ /* 0x0001e80000100800 */
[----:B------:R-:W-:Y:S01]  /*57a0*/  STL [R1+0x30], R10 ;  /* 0x0000300a01007387 */ /* 0x000fe20000100800 */
[C---:B-1----:R-:W-:Y:S03]  /*57b0*/  HMMA.16816.F32.BF16 R56, R92.reuse, R64, R56 ;  /* 0x000000405c38723c */ /* 0x042fe60000041838 */
[----:B------:R-:W-:Y:S04]  /*57c0*/  STL [R1+0x2c], R11 ;  /* 0x00002c0b01007387 */ /* 0x000fe80000100800 */
[----:B------:R-:W-:Y:S01]  /*57d0*/  STL [R1+0x28], R18 ;  /* 0x0000281201007387 */ /* 0x000fe20000100800 */
[C---:B--2---:R-:W-:Y:S08]  /*57e0*/  HMMA.16816.F32.BF16 R60, R92.reuse, R44, R60 ;  /* 0x0000002c5c3c723c */ /* 0x044ff0000004183c */
[----:B------:R-:W-:Y:S01]  /*57f0*/  HMMA.16816.F32.BF16 R88, R92, R48, R88 ;  /* 0x000000305c58723c */ /* 0x000fe20000041858 */
[----:B------:R-:W2:Y:S01]  /*5800*/  LDL.LU.64 R92, [R1] ;  /* 0x00000000015c7983 */ /* 0x000ea20000300a00 */
[----:B------:R-:W-:-:S04]  /*5810*/  IMAD.WIDE R12, R3, 0x2, R12 ;  /* 0x00000002030c7825 */ /* 0x000fc800078e020c */
[----:B------:R-:W-:Y:S02]  /*5820*/  IMAD.MOV.U32 R104, RZ, RZ, R12 ;  /* 0x000000ffff687224 */ /* 0x000fe400078e000c */
[----:B------:R-:W-:Y:S02]  /*5830*/  IMAD.MOV.U32 R103, RZ, RZ, R13 ;  /* 0x000000ffff677224 */ /* 0x000fe400078e000d */
[----:B------:R-:W-:Y:S02]  /*5840*/  IMAD.WIDE R12, R3, 0x2, R22 ;  /* 0x00000002030c7825 */ /* 0x000fe400078e0216 */
[----:B------:R-:W5:Y:S02]  /*5850*/  LDL.LU.64 R22, [R1+0x168] ;  /* 0x0001680001167983 */ /* 0x000f640000300a00 */
[----:B------:R-:W-:Y:S02]  /*5860*/  IMAD.MOV.U32 R76, RZ, RZ, R96 ;  /* 0x000000ffff4c7224 */ /* 0x000fe400078e0060 */
[----:B------:R-:W-:-:S02]  /*5870*/  IMAD.MOV.U32 R77, RZ, RZ, R97 ;  /* 0x000000ffff4d7224 */ /* 0x000fc400078e0061 */
[----:B------:R-:W-:Y:S02]  /*5880*/  IMAD.MOV.U32 R4, RZ, RZ, R98 ;  /* 0x000000ffff047224 */ /* 0x000fe400078e0062 */
[----:B------:R-:W-:Y:S02]  /*5890*/  IMAD.MOV.U32 R5, RZ, RZ, R99 ;  /* 0x000000ffff057224 */ /* 0x000fe400078e0063 */
[----:B------:R-:W1:Y:S01]  /*58a0*/  LDSM.16.MT88.4 R96, [R0+0x6080] ;  /* 0x006080000060783b */ /* 0x000e620000004200 */
[----:B------:R-:W-:Y:S02]  /*58b0*/  IMAD.MOV.U32 R24, RZ, RZ, R76 ;  /* 0x000000ffff187224 */ /* 0x000fe400078e004c */
[----:B------:R-:W-:Y:S02]  /*58c0*/  IMAD.MOV.U32 R25, RZ, RZ, R77 ;  /* 0x000000ffff197224 */ /* 0x000fe400078e004d */
[----:B------:R-:W1:Y:S01]  /*58d0*/  LDSM.16.MT88.4 R76, [R0+0x7000] ;  /* 0x00700000004c783b */ /* 0x000e620000004200 */
[----:B------:R-:W-:-:S03]  /*58e0*/  IMAD.MOV.U32 R105, RZ, RZ, R19 ;  /* 0x000000ffff697224 */ /* 0x000fc600078e0013 */
[----:B------:R0:W1:Y:S01]  /*58f0*/  LDSM.16.MT88.4 R16, [R0+0x7080] ;  /* 0x007080000010783b */ /* 0x0000620000004200 */
[----:B------:R-:W-:-:S04]  /*5900*/  IMAD.WIDE R14, R3, 0x2, R14 ;  /* 0x00000002030e7825 */ /* 0x000fc800078e020e */
[C---:B0-----:R-:W-:Y:S01]  /*5910*/  IMAD.WIDE R8, R3.reuse, 0x2, R112 ;  /* 0x0000000203087825 */ /* 0x041fe200078e0270 */
[----:B------:R-:W0:Y:S01]  /*5920*/  LDC R0, c[0x0][0x3a8] ;  /* 0x0000ea00ff007b82 */ /* 0x000e220000000800 */
[----:B-1----:R-:W-:Y:S02]  /*5930*/  HMMA.16816.F32.BF16 R68, R96, R72, R68 ;  /* 0x000000486044723c */ /* 0x002fe40000041844 */
[----:B------:R-:W-:Y:S02]  /*5940*/  IMAD.MOV.U32 R72, RZ, RZ, R4 ;  /* 0x000000ffff487224 */ /* 0x000fe400078e0004 */
[----:B------:R-:W-:Y:S02]  /*5950*/  IMAD.MOV.U32 R73, RZ, RZ, R5 ;  /* 0x000000ffff497224 */ /* 0x000fe400078e0005 */
[----:B------:R-:W-:-:S04]  /*5960*/  IMAD.WIDE R4, R3, 0x2, R106 ;  /* 0x0000000203047825 */ /* 0x000fc800078e026a */
        /* <DEDUP_REMOVED lines=8> */
[----:B------:R-:W-:Y:S01]  /*59f0*/  IMAD.WIDE R4, R3, 0x2, R118 ;  /* 0x0000000203047825 */ /* 0x000fe200078e0276 */
[----:B------:R-:W-:Y:S03]  /*5a00*/  HMMA.16816.F32.BF16 R40, R96, R64, R40 ;  /* 0x000000406028723c */ /* 0x000fe60000041828 */
[----:B------:R-:W-:Y:S02]  /*5a10*/  IMAD.MOV.U32 R119, RZ, RZ, R4 ;  /* 0x000000ffff777224 */ /* 0x000fe400078e0004 */
[----:B------:R-:W-:-:S02]  /*5a20*/  IMAD.MOV.U32 R118, RZ, RZ, R5 ;  /* 0x000000ffff767224 */ /* 0x000fc400078e0005 */
[C---:B------:R-:W-:Y:S01]  /*5a30*/  IMAD.WIDE R4, R3.reuse, 0x2, R72 ;  /* 0x0000000203047825 */ /* 0x040fe200078e0248 */
[----:B------:R-:W-:Y:S03]  /*5a40*/  HMMA.16816.F32.BF16 R84, R96, R44, R84 ;  /* 0x0000002c6054723c */ /* 0x000fe60000041854 */
[----:B------:R-:W-:-:S05]  /*5a50*/  IMAD.WIDE R6, R3, 0x2, R108 ;  /* 0x0000000203067825 */ /* 0x000fca00078e026c */
[----:B------:R-:W-:Y:S01]  /*5a60*/  HMMA.16816.F32.BF16 R80, R96, R48, R80 ;  /* 0x000000306050723c */ /* 0x000fe20000041850 */
[----:B------:R-:W-:Y:S02]  /*5a70*/  IMAD.MOV.U32 R100, RZ, RZ, R14 ;  /* 0x000000ffff647224 */ /* 0x000fe400078e000e */
[----:B------:R-:W-:Y:S02]  /*5a80*/  IMAD.MOV.U32 R99, RZ, RZ, R15 ;  /* 0x000000ffff637224 */ /* 0x000fe400078e000f */
[----:B------:R-:W-:Y:S02]  /*5a90*/  IMAD.MOV.U32 R112, RZ, RZ, R9 ;  /* 0x000000ffff707224 */ /* 0x000fe400078e0009 */
[----:B------:R-:W-:-:S04]  /*5aa0*/  IMAD.WIDE R20, R3, 0x2, R20 ;  /* 0x0000000203147825 */ /* 0x000fc800078e0214 */
[----:B------:R-:W-:Y:S02]  /*5ab0*/  IMAD.MOV.U32 R11, RZ, RZ, R4 ;  /* 0x000000ffff0b7224 */ /* 0x000fe400078e0004 */
[----:B------:R-:W-:Y:S02]  /*5ac0*/  IMAD.MOV.U32 R9, RZ, RZ, R5 ;  /* 0x000000ffff097224 */ /* 0x000fe400078e0005 */
[----:B------:R-:W-:Y:S02]  /*5ad0*/  IMAD.MOV.U32 R109, RZ, RZ, R6 ;  /* 0x000000ffff6d7224 */ /* 0x000fe400078e0006 */
[----:B------:R-:W-:Y:S02]  /*5ae0*/  IMAD.MOV.U32 R108, RZ, RZ, R7 ;  /* 0x000000ffff6c7224 */ /* 0x000fe400078e0007 */
[----:B------:R-:W-:Y:S01]  /*5af0*/  IMAD.WIDE R4, R3, 0x2, R24 ;  /* 0x0000000203047825 */ /* 0x000fe200078e0218 */
[----:B------:R-:W-:-:S03]  /*5b00*/  UIADD3 UR5, UPT, UPT, UR5, -0x1, URZ ;  /* 0xffffffff05057890 */ /* 0x000fc6000fffe0ff */
[----:B------:R-:W-:-:S04]  /*5b10*/  IMAD.WIDE R6, R3, 0x2, R116 ;  /* 0x0000000203067825 */ /* 0x000fc800078e0274 */
[----:B------:R-:W-:Y:S02]  /*5b20*/  IMAD.MOV.U32 R113, RZ, RZ, R8 ;  /* 0x000000ffff717224 */ /* 0x000fe400078e0008 */
[----:B------:R-:W-:Y:S02]  /*5b30*/  IMAD.MOV.U32 R101, RZ, RZ, R21 ;  /* 0x000000ffff657224 */ /* 0x000fe400078e0015 */
[----:B------:R-:W-:Y:S02]  /*5b40*/  IMAD.MOV.U32 R21, RZ, RZ, R5 ;  /* 0x000000ffff157224 */ /* 0x000fe400078e0005 */
[----:B------:R-:W-:Y:S02]  /*5b50*/  IMAD.MOV.U32 R116, RZ, RZ, R7 ;  /* 0x000000ffff747224 */ /* 0x000fe400078e0007 */
[----:B------:R-:W-:Y:S01]  /*5b60*/  IMAD.MOV.U32 R102, RZ, RZ, R20 ;  /* 0x000000ffff667224 */ /* 0x000fe200078e0014 */
[----:B------:R-:W-:Y:S01]  /*5b70*/  UISETP.NE.U32.AND UP0, UPT, UR5, URZ, UPT ;  /* 0x000000ff0500728c */ /* 0x000fe2000bf05070 */
[----:B------:R-:W-:Y:S01]  /*5b80*/  HMMA.16816.F32.BF16 R52, R76, R74, R52 ;  /* 0x0000004a4c34723c */ /* 0x000fe20000041834 */
[----:B------:R-:W-:-:S04]  /*5b90*/  IMAD.WIDE R120, R3, 0x2, R120 ;  /* 0x0000000203787825 */ /* 0x000fc800078e0278 */
[----:B------:R-:W-:-:S03]  /*5ba0*/  IMAD.WIDE R122, R3, 0x2, R122 ;  /* 0x00000002037a7825 */ /* 0x000fc600078e027a */
[----:B------:R-:W-:Y:S01]  /*5bb0*/  HMMA.16816.F32.BF16 R56, R76, R66, R56 ;  /* 0x000000424c38723c */ /* 0x000fe20000041838 */
[----:B------:R-:W-:-:S04]  /*5bc0*/  IMAD.WIDE R124, R3, 0x2, R124 ;  /* 0x00000002037c7825 */ /* 0x000fc800078e027c */
[----:B0-----:R-:W-:-:S03]  /*5bd0*/  IMAD.SHL.U32 R0, R0, 0x80, RZ ;  /* 0x0000008000007824 */ /* 0x001fc600078e00ff */
[----:B------:R-:W-:Y:S01]  /*5be0*/  HMMA.16816.F32.BF16 R60, R76, R46, R60 ;  /* 0x0000002e4c3c723c */ /* 0x000fe2000004183c */
[----:B------:R-:W-:-:S07]  /*5bf0*/  IMAD.MOV.U32 R117, RZ, RZ, R6 ;  /* 0x000000ffff757224 */ /* 0x000fce00078e0006 */
[----:B------:R-:W-:Y:S01]  /*5c00*/  HMMA.16816.F32.BF16 R76, R76, R50, R88 ;  /* 0x000000324c4c723c */ /* 0x000fe20000041858 */
[----:B------:R-:W-:Y:S02]  /*5c10*/  IMAD.MOV.U32 R98, RZ, RZ, R120 ;  /* 0x000000ffff627224 */ /* 0x000fe400078e0078 */
[----:B------:R-:W-:-:S05]  /*5c20*/  IMAD.MOV.U32 R97, RZ, RZ, R121 ;  /* 0x000000ffff617224 */ /* 0x000fca00078e0079 */
[----:B------:R-:W-:Y:S01]  /*5c30*/  HMMA.16816.F32.BF16 R72, R16, R74, R68 ;  /* 0x0000004a1048723c */ /* 0x000fe20000041844 */
[----:B------:R-:W-:Y:S02]  /*5c40*/  IMAD.MOV.U32 R96, RZ, RZ, R122 ;  /* 0x000000ffff607224 */ /* 0x000fe400078e007a */
[----:B------:R-:W-:-:S05]  /*5c50*/  IMAD.MOV.U32 R95, RZ, RZ, R123 ;  /* 0x000000ffff5f7224 */ /* 0x000fca00078e007b */
[----:B------:R-:W-:Y:S01]  /*5c60*/  HMMA.16816.F32.BF16 R40, R16, R66, R40 ;  /* 0x000000421028723c */ /* 0x000fe20000041828 */
[----:B------:R-:W-:Y:S02]  /*5c70*/  IMAD.MOV.U32 R10, RZ, RZ, R124 ;  /* 0x000000ffff0a7224 */ /* 0x000fe400078e007c */
[----:B------:R-:W-:-:S05]  /*5c80*/  IMAD.MOV.U32 R6, RZ, RZ, R125 ;  /* 0x000000ffff067224 */ /* 0x000fca00078e007d */
[C---:B------:R-:W-:Y:S08]  /*5c90*/  HMMA.16816.F32.BF16 R44, R16.reuse, R46, R84 ;  /* 0x0000002e102c723c */ /* 0x040ff00000041854 */
[----:B------:R-:W-:Y:S01]  /*5ca0*/  HMMA.16816.F32.BF16 R48, R16, R50, R80 ;  /* 0x000000321030723c */ /* 0x000fe20000041850 */
[----:B------:R-:W-:Y:S01]  /*5cb0*/  IMAD.WIDE R16, R3, 0x2, R28 ;  /* 0x0000000203107825 */ /* 0x000fe200078e021c */
[----:B------:R-:W-:-:S03]  /*5cc0*/  UIADD3 UR7, UPT, UPT, UR7, -0x80, URZ ;  /* 0xffffff8007077890 */ /* 0x000fc6000fffe0ff */
[----:B----4-:R-:W-:-:S04]  /*5cd0*/  IMAD.WIDE R24, R3, 0x2, R34 ;  /* 0x0000000203187825 */ /* 0x010fc800078e0222 */
[----:B---3--:R-:W-:-:S04]  /*5ce0*/  IMAD.WIDE R26, R3, 0x2, R26 ;  /* 0x00000002031a7825 */ /* 0x008fc800078e021a */
[----:B------:R-:W-:Y:S02]  /*5cf0*/  IMAD.MOV.U32 R20, RZ, RZ, R27 ;  /* 0x000000ffff147224 */ /* 0x000fe400078e001b */
[----:B------:R-:W-:Y:S02]  /*5d00*/  IMAD.MOV.U32 R35, RZ, RZ, R24 ;  /* 0x000000ffff237224 */ /* 0x000fe400078e0018 */
[----:B--2---:R-:W-:-:S04]  /*5d10*/  IMAD.WIDE R14, R3, 0x2, R92 ;  /* 0x00000002030e7825 */ /* 0x004fc800078e025c */
[----:B------:R-:W-:Y:S02]  /*5d20*/  IMAD.MOV.U32 R8, RZ, RZ, R15 ;  /* 0x000000ffff087224 */ /* 0x000fe400078e000f */
        /* <DEDUP_REMOVED lines=8> */
[----:B-----5:R-:W-:-:S04]  /*5db0*/  IMAD.WIDE R4, R3, 0x2, R30 ;  /* 0x0000000203047825 */ /* 0x020fc800078e021e */
[----:B------:R-:W-:Y:S02]  /*5dc0*/  IMAD.MOV.U32 R90, RZ, RZ, R4 ;  /* 0x000000ffff5a7224 */ /* 0x000fe400078e0004 */
[----:B------:R-:W-:Y:S02]  /*5dd0*/  IMAD.MOV.U32 R91, RZ, RZ, R5 ;  /* 0x000000ffff5b7224 */ /* 0x000fe400078e0005 */
[----:B------:R-:W-:-:S04]  /*5de0*/  IMAD.WIDE R4, R3, 0x2, R32 ;  /* 0x0000000203047825 */ /* 0x000fc800078e0220 */
[----:B------:R-:W-:Y:S02]  /*5df0*/  IMAD.MOV.U32 R36, RZ, RZ, R25 ;  /* 0x000000ffff247224 */ /* 0x000fe400078e0019 */
[----:B------:R-:W-:Y:S02]  /*5e00*/  IMAD.MOV.U32 R39, RZ, RZ, R26 ;  /* 0x000000ffff277224 */ /* 0x000fe400078e001a */
[----:B------:R-:W-:Y:S02]  /*5e10*/  IMAD.MOV.U32 R64, RZ, RZ, R27 ;  /* 0x000000ffff407224 */ /* 0x000fe400078e001b */
[----:B------:R-:W-:-:S04]  /*5e20*/  IMAD.WIDE R22, R0, 0x2, R22 ;  /* 0x0000000200167825 */ /* 0x000fc800078e0216 */
[----:B------:R-:W-:Y:S02]  /*5e30*/  IMAD.MOV.U32 R30, RZ, RZ, R16 ;  /* 0x000000ffff1e7224 */ /* 0x000fe400078e0010 */
[----:B------:R-:W-:Y:S02]  /*5e40*/  IMAD.MOV.U32 R92, RZ, RZ, R17 ;  /* 0x000000ffff5c7224 */ /* 0x000fe400078e0011 */
[----:B------:R-:W-:Y:S02]  /*5e50*/  IMAD.MOV.U32 R93, RZ, RZ, R4 ;  /* 0x000000ffff5d7224 */ /* 0x000fe400078e0004 */
[----:B------:R-:W-:Y:S01]  /*5e60*/  IMAD.MOV.U32 R94, RZ, RZ, R5 ;  /* 0x000000ffff5e7224 */ /* 0x000fe200078e0005 */
[----:B------:R-:W-:Y:S06]  /*5e70*/  BRA.U UP0, `(.L_x_2) ;  /* 0xffffffd100947547 */ /* 0x000fec000b83ffff */
[----:B------:R-:W-:Y:S02]  /*5e80*/  F2FP.BF16.F32.PACK_AB R10, R43, R75 ;  /* 0x0000004b2b0a723e */ /* 0x000fe400000010ff */
[----:B------:R-:W-:Y:S02]  /*5e90*/  F2FP.BF16.F32.PACK_AB R12, R59, R55 ;  /* 0x000000373b0c723e */ /* 0x000fe400000010ff */
[----:B------:R-:W-:Y:S02]  /*5ea0*/  F2FP.BF16.F32.PACK_AB R2, R41, R73 ;  /* 0x000000492902723e */ /* 0x000fe400000010ff */
[----:B------:R-:W-:Y:S02]  /*5eb0*/  F2FP.BF16.F32.PACK_AB R4, R57, R53 ;  /* 0x000000353904723e */ /* 0x000fe400000010ff */
[----:B------:R-:W-:Y:S02]  /*5ec0*/  F2FP.BF16.F32.PACK_AB R11, R51, R47 ;  /* 0x0000002f330b723e */ /* 0x000fe400000010ff */
[----:B------:R-:W-:-:S02]  /*5ed0*/  F2FP.BF16.F32.PACK_AB R43, R50, R46 ;  /* 0x0000002e322b723e */ /* 0x000fc400000010ff */
        /* <DEDUP_REMOVED lines=9> */
[----:B------:R-:W-:-:S07]  /*5f70*/  F2FP.BF16.F32.PACK_AB R52, R56, R52 ;  /* 0x000000343834723e */ /* 0x000fce00000010ff */
.L_x_1:
[----:B-1----:R-:W2:Y:S01]  /*5f80*/  LDL.LU R0, [R1+0x164] ;  /* 0x0001640001007983 */ /* 0x002ea20000300800 */
[----:B------:R-:W1:Y:S01]  /*5f90*/  S2UR UR5, SR_CgaCtaId ;  /* 0x00000000000579c3 */ /* 0x000e620000008800 */
[----:B------:R-:W3:Y:S01]  /*5fa0*/  S2R R17, SR_TID.X ;  /* 0x0000000000117919 */ /* 0x000ee20000002100 */
[----:B------:R-:W-:Y:S01]  /*5fb0*/  UMOV UR4, 0x400 ;  /* 0x0000040000047882 */ /* 0x000fe20000000000 */
[----:B------:R-:W4:Y:S01]  /*5fc0*/  LDCU.128 UR12, c[0x0][0x390] ;  /* 0x00007200ff0c77ac */ /* 0x000f220008000c00 */
[----:B------:R-:W4:Y:S01]  /*5fd0*/  LDL.LU R18, [R1+0x160] ;  /* 0x0001600001127983 */ /* 0x000f220000300800 */
[----:B------:R-:W5:Y:S03]  /*5fe0*/  LDCU UR6, c[0x0][0x3b8] ;  /* 0x00007700ff0677ac */ /* 0x000f660008000800 */
[----:B------:R-:W5:Y:S04]  /*5ff0*/  LDL.LU R21, [R1+0x15c] ;  /* 0x00015c0001157983 */ /* 0x000f680000300800 */
[----:B------:R-:W4:Y:S04]  /*6000*/  LDL.LU R19, [R1+0x158] ;  /* 0x0001580001137983 */ /* 0x000f280000300800 */
[----:B------:R-:W4:Y:S04]  /*6010*/  LDL.LU R20, [R1+0x154] ;  /* 0x0001540001147983 */ /* 0x000f280000300800 */
[----:B------:R-:W4:Y:S04]  /*6020*/  LDL.LU R16, [R1+0x150] ;  /* 0x0001500001107983 */ /* 0x000f280000300800 */
[----:B------:R-:W4:Y:S04]  /*6030*/  LDL.LU R32, [R1+0x14c] ;  /* 0x00014c0001207983 */ /* 0x000f280000300800 */
[----:B------:R-:W4:Y:S04]  /*6040*/  LDL.LU R31, [R1+0x148] ;  /* 0x00014800011f7983 */ /* 0x000f280000300800 */
[----:B------:R-:W4:Y:S04]  /*6050*/  LDL.LU R33, [R1+0x144] ;  /* 0x0001440001217983 */ /* 0x000f280000300800 */
[----:B0-----:R-:W4:Y:S01]  /*6060*/  LDL.LU R30, [R1+0x140] ;  /* 0x00014000011e7983 */ /* 0x001f220000300800 */
[C---:B---3--:R-:W-:Y:S01]  /*6070*/  IMAD.SHL.U32 R6, R17.reuse, 0x10, RZ ;  /* 0x0000001011067824 */ /* 0x048fe200078e00ff */
[--C-:B------:R-:W-:Y:S01]  /*6080*/  SHF.R.S32.HI R14, RZ, 0x4, R17.reuse ;  /* 0x00000004ff0e7819 */ /* 0x100fe20000011411 */
[C---:B------:R-:W-:Y:S01]  /*6090*/  IMAD.SHL.U32 R7, R17.reuse, 0x4, RZ ;  /* 0x0000000411077824 */ /* 0x040fe200078e00ff */
[----:B-1----:R-:W-:Y:S01]  /*60a0*/  ULEA UR4, UR5, UR4, 0x18 ;  /* 0x0000000405047291 */ /* 0x002fe2000f8ec0ff */
[----:B------:R-:W-:Y:S01]  /*60b0*/  IMAD.SHL.U32 R9, R17, 0x8, RZ ;  /* 0x0000000811097824 */ /* 0x000fe200078e00ff */
[----:B------:R-:W-:Y:S01]  /*60c0*/  LOP3.LUT R8, R6, 0x30, RZ, 0xc0, !PT ;  /* 0x0000003006087812 */ /* 0x000fe200078ec0ff */
[----:B------:R-:W0:Y:S01]  /*60d0*/  LDCU UR5, c[0x0][0x3b4] ;  /* 0x00007680ff0577ac */ /* 0x000e220008000800 */
[----:B------:R-:W-:Y:S01]  /*60e0*/  SGXT R6, R14, 0x1 ;  /* 0x000000010e06781a */ /* 0x000fe20000000200 */
[----:B------:R-:W3:Y:S03]  /*60f0*/  LDL.LU R37, [R1+0x13c] ;  /* 0x00013c0001257983 */ /* 0x000ee60000300800 */
[----:B------:R-:W-:Y:S01]  /*6100*/  LOP3.LUT R6, R6, 0x2040, RZ, 0xc0, !PT ;  /* 0x0000204006067812 */ /* 0x000fe200078ec0ff */
[----:B------:R-:W3:Y:S01]  /*6110*/  LDL.LU R36, [R1+0x138] ;  /* 0x0001380001247983 */ /* 0x000ee20000300800 */
[----:B------:R-:W-:-:S02]  /*6120*/  SHF.R.S32.HI R14, RZ, 0x3, R17 ;  /* 0x00000003ff0e7819 */ /* 0x000fc40000011411 */
[----:B------:R-:W-:Y:S02]  /*6130*/  LOP3.LUT R15, R8, 0x780, R9, 0xf8, !PT ;  /* 0x00000780080f7812 */ /* 0x000fe400078ef809 */
[----:B------:R-:W-:-:S04]  /*6140*/  SHF.R.S32.HI R8, RZ, 0x2, R17 ;  /* 0x00000002ff087819 */ /* 0x000fc80000011411 */
[----:B------:R-:W-:Y:S02]  /*6150*/  SGXT R8, R8, 0x1 ;  /* 0x000000010808781a */ /* 0x000fe40000000200 */
[----:B------:R-:W-:Y:S02]  /*6160*/  SHF.R.U32.HI R9, RZ, 0x2, R17 ;  /* 0x00000002ff097819 */ /* 0x000fe40000011611 */
[----:B------:R-:W-:-:S04]  /*6170*/  LOP3.LUT R8, R8, 0x2040, RZ, 0xc0, !PT ;  /* 0x0000204008087812 */ /* 0x000fc800078ec0ff */
[----:B------:R-:W-:Y:S01]  /*6180*/  LOP3.LUT R8, R8, 0x40, R9, 0x78, !PT ;  /* 0x0000004008087812 */ /* 0x000fe200078e7809 */
[----:B------:R-:W-:Y:S01]  /*6190*/  BAR.SYNC.DEFER_BLOCKING 0x0 ;  /* 0x0000000000007b1d */ /* 0x000fe20000010000 */
[----:B--2---:R-:W-:-:S04]  /*61a0*/  LOP3.LUT R0, R0, 0x1840, RZ, 0xc0, !PT ;  /* 0x0000184000007812 */ /* 0x004fc800078ec0ff */
[----:B------:R-:W-:Y:S02]  /*61b0*/  LOP3.LUT R0, R0, 0x38, R7, 0xf8, !PT ;  /* 0x0000003800007812 */ /* 0x000fe400078ef807 */
[----:B------:R-:W-:-:S04]  /*61c0*/  LOP3.LUT R7, R6, 0x180, R17, 0xf8, !PT ;  /* 0x0000018006077812 */ /* 0x000fc800078ef811 */
[----:B------:R-:W-:Y:S02]  /*61d0*/  LOP3.LUT R0, R7, R0, RZ, 0x3c, !PT ;  /* 0x0000000007007212 */ /* 0x000fe400078e3cff */
[----:B------:R-:W-:Y:S02]  /*61e0*/  SGXT R6, R14, 0x1 ;  /* 0x000000010e06781a */ /* 0x000fe40000000200 */
[----:B------:R-:W-:Y:S01]  /*61f0*/  LOP3.LUT R14, R0, 0x8, RZ, 0x3c, !PT ;  /* 0x00000008000e7812 */ /* 0x000fe200078e3cff */
[----:B------:R-:W-:Y:S04]  /*6200*/  STS.64 [R0+UR4], R52 ;  /* 0x0000003400007988 */ /* 0x000fe80008000a04 */
[----:B------:R-:W-:Y:S04]  /*6210*/  STS.64 [R0+UR4+0x400], R4 ;  /* 0x0004000400007988 */ /* 0x000fe80008000a04 */
[----:B------:R-:W-:Y:S04]  /*6220*/  STS.64 [R0+UR4+0x200], R40 ;  /* 0x0002002800007988 */ /* 0x000fe80008000a04 */
[----:B------:R1:W-:Y:S04]  /*6230*/  STS.64 [R0+UR4+0x600], R2 ;  /* 0x0006000200007988 */ /* 0x0003e80008000a04 */
[----:B------:R-:W-:Y:S04]  /*6240*/  STS.64 [R14+UR4+0x4000], R54 ;  /* 0x004000360e007988 */ /* 0x000fe80008000a04 */
[----:B------:R-:W-:Y:S04]  /*6250*/  STS.64 [R14+UR4+0x4400], R12 ;  /* 0x0044000c0e007988 */ /* 0x000fe80008000a04 */
[----:B------:R-:W-:Y:S04]  /*6260*/  STS.64 [R14+UR4+0x4200], R42 ;  /* 0x0042002a0e007988 */ /* 0x000fe80008000a04 */
[----:B------:R-:W-:Y:S01]  /*6270*/  STS.64 [R14+UR4+0x4600], R10 ;  /* 0x0046000a0e007988 */ /* 0x000fe20008000a04 */
[----:B------:R-:W-:-:S04]  /*6280*/  LOP3.LUT R15, R15, 0x4008, R6, 0xf8, !PT ;  /* 0x000040080f0f7812 */ /* 0x000fc800078ef806 */
[----:B------:R-:W-:Y:S01]  /*6290*/  LOP3.LUT R28, R15, R8, RZ, 0xfc, !PT ;  /* 0x000000080f1c7212 */ /* 0x000fe200078efcff */
[----:B------:R-:W-:Y:S03]  /*62a0*/  BAR.SYNC.DEFER_BLOCKING 0x0 ;  /* 0x0000000000007b1d */ /* 0x000fe60000010000 */
[----:B------:R-:W-:Y:S02]  /*62b0*/  LOP3.LUT R29, R28, 0x8, RZ, 0x3c, !PT ;  /* 0x000000081c1d7812 */ /* 0x000fe400078e3cff */
[C---:B----4-:R-:W-:Y:S01]  /*62c0*/  ISETP.GE.AND P0, PT, R18.reuse, UR14, PT ;  /* 0x0000000e12007c0c */ /* 0x050fe2000bf06270 */
[----:B------:R-:W2:Y:S04]  /*62d0*/  LDS.64 R8, [R28+UR4] ;  /* 0x000000041c087984 */ /* 0x000ea80008000a00 */
[----:B------:R-:W4:Y:S04]  /*62e0*/  LDS.64 R6, [R29+UR4] ;  /* 0x000000041d067984 */ /* 0x000f280008000a00 */
[----:B------:R-:W3:Y:S04]  /*62f0*/  LDS.64 R4, [R28+UR4+0x800] ;  /* 0x000800041c047984 */ /* 0x000ee80008000a00 */
[----:B------:R-:W3:Y:S01]  /*6300*/  LDS.64 R2, [R29+UR4+0x800] ;  /* 0x000800041d027984 */ /* 0x000ee20008000a00 */
[----:B0-----:R-:W-:-:S02]  /*6310*/  IMAD R18, R18, UR5, RZ ;  /* 0x0000000512127c24 */ /* 0x001fc4000f8e02ff */
[----:B-----5:R-:W-:Y:S01]  /*6320*/  IMAD R17, R21, UR6, RZ ;  /* 0x0000000615117c24 */ /* 0x020fe2000f8e02ff */
[C---:B------:R-:W-:Y:S01]  /*6330*/  ISETP.LT.AND P2, PT, R19.reuse, UR15, !P0 ;  /* 0x0000000f13007c0c */ /* 0x040fe2000c741270 */
[----:B------:R-:W-:Y:S01]  /*6340*/  IMAD R25, R20, UR6, RZ ;  /* 0x0000000614197c24 */ /* 0x000fe2000f8e02ff */
[----:B-1----:R-:W-:Y:S01]  /*6350*/  LEA R0, P1, R18, UR12, 0x1 ;  /* 0x0000000c12007c11 */ /* 0x002fe2000f8208ff */
[----:B------:R-:W-:Y:S01]  /*6360*/  IMAD R19, R19, UR6, RZ ;  /* 0x0000000613137c24 */ /* 0x000fe2000f8e02ff */
[----:B------:R-:W-:Y:S01]  /*6370*/  ISETP.LT.AND P4, PT, R21, UR15, !P0 ;  /* 0x0000000f15007c0c */ /* 0x000fe2000c781270 */
[----:B------:R-:W-:Y:S01]  /*6380*/  IMAD R27, R16, UR6, RZ ;  /* 0x00000006101b7c24 */ /* 0x000fe2000f8e02ff */
[----:B------:R-:W-:Y:S01]  /*6390*/  ISETP.LT.AND P3, PT, R20, UR15, !P0 ;  /* 0x0000000f14007c0c */ /* 0x000fe2000c761270 */
[----:B------:R-:W0:Y:S01]  /*63a0*/  LDS.64 R10, [R28+UR4+0x1000] ;  /* 0x001000041c0a7984 */ /* 0x000e220008000a00 */
[----:B------:R-:W-:Y:S02]  /*63b0*/  LEA.HI.X.SX32 R18, R18, UR13, 0x1, P1 ;  /* 0x0000000d12127c11 */ /* 0x000fe400088f0eff */
[-C--:B------:R-:W-:Y:S01]  /*63c0*/  LEA R20, P6, R17, R0.reuse, 0x1 ;  /* 0x0000000011147211 */ /* 0x080fe200078c08ff */
[----:B------:R1:W-:Y:S01]  /*63d0*/  LDS.64 R12, [R28+UR4+0x1800] ;  /* 0x001800041c0c7984 */ /* 0x0003e20008000a00 */
[----:B------:R-:W-:-:S02]  /*63e0*/  LEA R22, P5, R19, R0, 0x1 ;  /* 0x0000000013167211 */ /* 0x000fc400078a08ff */
[----:B------:R-:W-:Y:S01]  /*63f0*/  LEA.HI.X.SX32 R21, R17, R18, 0x1, P6 ;  /* 0x0000001211157211 */ /* 0x000fe200030f0eff */
[----:B------:R-:W5:Y:S01]  /*6400*/  LDS.64 R14, [R29+UR4+0x1000] ;  /* 0x001000041d0e7984 */ /* 0x000f620008000a00 */
[----:B------:R-:W-:Y:S02]  /*6410*/  LEA R24, P6, R25, R0, 0x1 ;  /* 0x0000000019187211 */ /* 0x000fe400078c08ff */
[-C--:B------:R-:W-:Y:S02]  /*6420*/  LEA.HI.X.SX32 R23, R19, R18.reuse, 0x1, P5 ;  /* 0x0000001213177211 */ /* 0x080fe400028f0eff */
[----:B------:R-:W-:Y:S02]  /*6430*/  ISETP.LT.AND P1, PT, R16, UR15, !P0 ;  /* 0x0000000f10007c0c */ /* 0x000fe4000c721270 */
[----:B------:R-:W-:Y:S01]  /*6440*/  LEA.HI.X.SX32 R25, R25, R18, 0x1, P6 ;  /* 0x0000001219197211 */ /* 0x000fe200030f0eff */
[----:B--2---:R-:W-:Y:S01]  /*6450*/  @P4 STG.E.U16 desc[UR8][R20.64], R8 ;  /* 0x0000000814004986 */ /* 0x004fe2000c101508 */
[----:B------:R-:W-:Y:S01]  /*6460*/  LEA R26, P4, R27, R0, 0x1 ;  /* 0x000000001b1a7211 */ /* 0x000fe200078808ff */
[----:B------:R-:W-:-:S02]  /*6470*/  IMAD R19, R32, UR6, RZ ;  /* 0x0000000620137c24 */ /* 0x000fc4000f8e02ff */
[----:B----4-:R-:W-:Y:S01]  /*6480*/  @P2 STG.E.U16 desc[UR8][R22.64], R6 ;  /* 0x0000000616002986 */ /* 0x010fe2000c101508 */
[----:B------:R-:W-:-:S03]  /*6490*/  LEA.HI.X.SX32 R27, R27, R18, 0x1, P4 ;  /* 0x000000121b1b7211 */ /* 0x000fc600020f0eff */
[----:B---3--:R-:W-:Y:S01]  /*64a0*/  @P3 STG.E.U16 desc[UR8][R24.64], R4 ;  /* 0x0000000418003986 */ /* 0x008fe2000c101508 */
[----:B------:R-:W-:-:S03]  /*64b0*/  ISETP.LT.AND P3, PT, R32, UR15, !P0 ;  /* 0x0000000f20007c0c */ /* 0x000fc6000c761270 */
[----:B------:R-:W2:Y:S04]  /*64c0*/  LDL.LU R32, [R1+0x134] ;  /* 0x0001340001207983 */ /* 0x000ea80000300800 */
[----:B------:R-:W-:Y:S01]  /*64d0*/  @P1 STG.E.U16 desc[UR8][R26.64], R2 ;  /* 0x000000021a001986 */ /* 0x000fe2000c101508 */
[----:B-1----:R-:W-:-:S03]  /*64e0*/  LEA R28, P1, R19, R0, 0x1 ;  /* 0x00000000131c7211 */ /* 0x002fc600078208ff */
[----:B------:R1:W3:Y:S02]  /*64f0*/  LDS.64 R16, [R29+UR4+0x1800] ;  /* 0x001800041d107984 */ /* 0x0002e40008000a00 */
[----:B-1----:R-:W-:Y:S01]  /*6500*/  LEA.HI.X.SX32 R29, R19, R18, 0x1, P1 ;  /* 0x00000012131d7211 */ /* 0x002fe200008f0eff */
[C---:B------:R-:W-:Y:S01]  /*6510*/  IMAD R19, R30.reuse, UR6, RZ ;  /* 0x000000061e137c24 */ /* 0x040fe2000f8e02ff */
[----:B------:R-:W-:Y:S02]  /*6520*/  ISETP.LT.AND P1, PT, R30, UR15, !P0 ;  /* 0x0000000f1e007c0c */ /* 0x000fe4000c721270 */
[----:B------:R-:W4:Y:S01]  /*6530*/  LDL.LU R30, [R1+0x130] ;  /* 0x00013000011e7983 */ /* 0x000f220000300800 */
[C---:B------:R-:W-:Y:S01]  /*6540*/  ISETP.LT.AND P2, PT, R31.reuse, UR15, !P0 ;  /* 0x0000000f1f007c0c */ /* 0x040fe2000c741270 */
[----:B------:R-:W-:Y:S01]  /*6550*/  IMAD R31, R31, UR6, RZ ;  /* 0x000000061f1f7c24 */ /* 0x000fe2000f8e02ff */
[C---:B------:R-:W-:Y:S01]  /*6560*/  ISETP.LT.AND P4, PT, R33.reuse, UR15, !P0 ;  /* 0x0000000f21007c0c */ /* 0x040fe2000c781270 */
[----:B------:R-:W-:Y:S01]  /*6570*/  IMAD R33, R33, UR6, RZ ;  /* 0x0000000621217c24 */ /* 0x000fe2000f8e02ff */
[----:B------:R-:W4:Y:S02]  /*6580*/  LDL.LU R35, [R1+0x12c] ;  /* 0x00012c0001237983 */ /* 0x000f240000300800 */
[----:B------:R-:W-:-:S02]  /*6590*/  LEA R20, P5, R31, R0, 0x1 ;  /* 0x000000001f147211 */ /* 0x000fc400078a08ff */
[-C--:B------:R-:W-:Y:S01]  /*65a0*/  LEA R22, P6, R33, R0.reuse, 0x1 ;  /* 0x0000000021167211 */ /* 0x080fe200078c08ff */
[----:B0-----:R0:W-:Y:S01]  /*65b0*/  @P3 STG.E.U16 desc[UR8][R28.64], R10 ;  /* 0x0000000a1c003986 */ /* 0x0011e2000c101508 */
[----:B------:R-:W-:Y:S02]  /*65c0*/  LEA R24, P3, R19, R0, 0x1 ;  /* 0x0000000013187211 */ /* 0x000fe400078608ff */
[-C--:B------:R-:W-:Y:S01]  /*65d0*/  LEA.HI.X.SX32 R21, R31, R18.reuse, 0x1, P5 ;  /* 0x000000121f157211 */ /* 0x080fe200028f0eff */
[----:B------:R-:W4:Y:S01]  /*65e0*/  LDL.LU R34, [R1+0x128] ;  /* 0x0001280001227983 */ /* 0x000f220000300800 */
[-C--:B------:R-:W-:Y:S02]  /*65f0*/  LEA.HI.X.SX32 R23, R33, R18.reuse, 0x1, P6 ;  /* 0x0000001221177211 */ /* 0x080fe400030f0eff */
[----:B------:R-:W-:Y:S01]  /*6600*/  LEA.HI.X.SX32 R25, R19, R18, 0x1, P3 ;  /* 0x0000001213197211 */ /* 0x000fe200018f0eff */
[----:B-----5:R1:W-:Y:S01]  /*6610*/  @P2 STG.E.U16 desc[UR8][R20.64], R14 ;  /* 0x0000000e14002986 */ /* 0x0203e2000c101508 */
[C---:B------:R-:W-:Y:S01]  /*6620*/  IMAD R27, R37.reuse, UR6, RZ ;  /* 0x00000006251b7c24 */ /* 0x040fe2000f8e02ff */
[----:B------:R-:W-:Y:S01]  /*6630*/  ISETP.LT.AND P2, PT, R37, UR15, !P0 ;  /* 0x0000000f25007c0c */ /* 0x000fe2000c741270 */
[C---:B------:R-:W-:Y:S01]  /*6640*/  IMAD R19, R36.reuse, UR6, RZ ;  /* 0x0000000624137c24 */ /* 0x040fe2000f8e02ff */
[----:B------:R-:W-:Y:S01]  /*6650*/  @P4 STG.E.U16 desc[UR8][R22.64], R12 ;  /* 0x0000000c16004986 */ /* 0x000fe2000c101508 */
[----:B------:R-:W-:-:S03]  /*6660*/  ISETP.LT.AND P3, PT, R36, UR15, !P0 ;  /* 0x0000000f24007c0c */ /* 0x000fc6000c761270 */
[----:B------:R-:W5:Y:S01]  /*6670*/  LDL.LU R33, [R1+0x124] ;  /* 0x0001240001217983 */ /* 0x000f620000300800 */
[----:B------:R-:W-:-:S03]  /*6680*/  LEA R26, P4, R27, R0, 0x1 ;  /* 0x000000001b1a7211 */ /* 0x000fc600078808ff */
[----:B---3--:R-:W-:Y:S01]  /*6690*/  @P1 STG.E.U16 desc[UR8][R24.64], R16 ;  /* 0x0000001018001986 */ /* 0x008fe2000c101508 */
[----:B0-----:R-:W-:Y:S02]  /*66a0*/  LEA R28, P5, R19, R0, 0x1 ;  /* 0x00000000131c7211 */ /* 0x001fe400078a08ff */
[----:B------:R-:W-:Y:S02]  /*66b0*/  PRMT R8, R8, 0x7632, R8 ;  /* 0x0000763208087816 */ /* 0x000fe40000000008 */
[-C--:B------:R-:W-:Y:S02]  /*66c0*/  LEA.HI.X.SX32 R27, R27, R18.reuse, 0x1, P4 ;  /* 0x000000121b1b7211 */ /* 0x080fe400020f0eff */
[----:B------:R-:W-:Y:S02]  /*66d0*/  LEA.HI.X.SX32 R29, R19, R18, 0x1, P5 ;  /* 0x00000012131d7211 */ /* 0x000fe400028f0eff */
[----:B-1----:R-:W-:Y:S01]  /*66e0*/  PRMT R14, R6, 0x7632, R14 ;  /* 0x00007632060e7816 */ /* 0x002fe2000000000e */
[----:B------:R-:W-:Y:S04]  /*66f0*/  @P2 STG.E.U16 desc[UR8][R26.64], R8 ;  /* 0x000000081a002986 */ /* 0x000fe8000c101508 */
[----:B------:R0:W-:Y:S01]  /*6700*/  @P3 STG.E.U16 desc[UR8][R28.64], R14 ;  /* 0x0000000e1c003986 */ /* 0x0001e2000c101508 */
[----:B------:R-:W-:-:S02]  /*6710*/  PRMT R10, R4, 0x7632, R10 ;  /* 0x00007632040a7816 */ /* 0x000fc4000000000a */
[----:B------:R-:W-:Y:S02]  /*6720*/  PRMT R2, R2, 0x7632, R2 ;  /* 0x0000763202027816 */ /* 0x000fe40000000002 */
[C---:B--2---:R-:W-:Y:S01]  /*6730*/  ISETP.LT.AND P1, PT, R32.reuse, UR15, !P0 ;  /* 0x0000000f20007c0c */ /* 0x044fe2000c721270 */
[----:B------:R-:W-:Y:S02]  /*6740*/  IMAD R21, R32, UR6, RZ ;  /* 0x0000000620157c24 */ /* 0x000fe4000f8e02ff */
[----:B------:R-:W2:Y:S04]  /*6750*/  LDL.LU R32, [R1+0x120] ;  /* 0x0001200001207983 */ /* 0x000ea80000300800 */
[----:B------:R-:W3:Y:S01]  /*6760*/  LDL.LU R31, [R1+0x11c] ;  /* 0x00011c00011f7983 */ /* 0x000ee20000300800 */
[C---:B----4-:R-:W-:Y:S01]  /*6770*/  ISETP.LT.AND P3, PT, R30.reuse, UR15, !P0 ;  /* 0x0000000f1e007c0c */ /* 0x050fe2000c761270 */
[----:B------:R-:W-:-:S02]  /*6780*/  IMAD R19, R30, UR6, RZ ;  /* 0x000000061e137c24 */ /* 0x000fc4000f8e02ff */
[----:B------:R-:W4:Y:S04]  /*6790*/  LDL.LU R30, [R1+0x118] ;  /* 0x00011800011e7983 */ /* 0x000f280000300800 */
[----:B0-----:R-:W4:Y:S04]  /*67a0*/  LDL.LU R28, [R1+0x114] ;  /* 0x00011400011c7983 */ /* 0x001f280000300800 */
[----:B------:R-:W4:Y:S01]  /*67b0*/  LDL.LU R6, [R1+0x110] ;  /* 0x0001100001067983 */ /* 0x000f220000300800 */
[-C--:B------:R-:W-:Y:S02]  /*67c0*/  LEA R20, P2, R21, R0.reuse, 0x1 ;  /* 0x0000000015147211 */ /* 0x080fe400078408ff */
[----:B------:R-:W-:Y:S01]  /*67d0*/  LEA R22, P4, R19, R0, 0x1 ;  /* 0x0000000013167211 */ /* 0x000fe200078808ff */
[----:B------:R-:W4:Y:S01]  /*67e0*/  LDL.LU R8, [R1+0x10c] ;  /* 0x00010c0001087983 */ /* 0x000f220000300800 */
[----:B------:R-:W-:-:S02]  /*67f0*/  LEA.HI.X.SX32 R21, R21, R18, 0x1, P2 ;  /* 0x0000001215157211 */ /* 0x000fc400010f0eff */
[----:B------:R-:W-:-:S03]  /*6800*/  LEA.HI.X.SX32 R23, R19, R18, 0x1, P4 ;  /* 0x0000001213177211 */ /* 0x000fc600020f0eff */
[----:B------:R-:W-:Y:S04]  /*6810*/  @P1 STG.E.U16 desc[UR8][R20.64], R10 ;  /* 0x0000000a14001986 */ /* 0x000fe8000c101508 */
[----:B------:R0:W-:Y:S04]  /*6820*/  @P3 STG.E.U16 desc[UR8][R22.64], R2 ;  /* 0x0000000216003986 */ /* 0x0001e8000c101508 */
[----:B0-----:R-:W4:Y:S01]  /*6830*/  LDL.LU R2, [R1+0x108] ;  /* 0x0001080001027983 */ /* 0x001f220000300800 */
[C---:B------:R-:W-:Y:S01]  /*6840*/  IMAD R25, R35.reuse, UR6, RZ ;  /* 0x0000000623197c24 */ /* 0x040fe2000f8e02ff */
[----:B------:R-:W-:Y:S01]  /*6850*/  ISETP.LT.AND P2, PT, R35, UR15, !P0 ;  /* 0x0000000f23007c0c */ /* 0x000fe2000c741270 */
[----:B------:R-:W-:Y:S01]  /*6860*/  IMAD R27, R34, UR6, RZ ;  /* 0x00000006221b7c24 */ /* 0x000fe2000f8e02ff */
[----:B------:R-:W-:Y:S01]  /*6870*/  PRMT R12, R10, 0x7632, R12 ;  /* 0x000076320a0c7816 */ /* 0x000fe2000000000c */
[----:B-----5:R-:W-:Y:S01]  /*6880*/  IMAD R19, R33, UR6, RZ ;  /* 0x0000000621137c24 */ /* 0x020fe2000f8e02ff */
[-C--:B------:R-:W-:Y:S01]  /*6890*/  LEA R24, P5, R25, R0.reuse, 0x1 ;  /* 0x0000000019187211 */ /* 0x080fe200078a08ff */
[----:B------:R-:W5:Y:S01]  /*68a0*/  LDL.LU R35, [R1+0x104] ;  /* 0x0001040001237983 */ /* 0x000f620000300800 */
[----:B------:R-:W-:-:S02]  /*68b0*/  LEA R26, P4, R27, R0, 0x1 ;  /* 0x000000001b1a7211 */ /* 0x000fc400078808ff */
[-C--:B------:R-:W-:Y:S02]  /*68c0*/  LEA.HI.X.SX32 R25, R25, R18.reuse, 0x1, P5 ;  /* 0x0000001219197211 */ /* 0x080fe400028f0eff */
[----:B------:R-:W-:Y:S02]  /*68d0*/  ISETP.LT.AND P1, PT, R34, UR15, !P0 ;  /* 0x0000000f22007c0c */ /* 0x000fe4000c721270 */
[----:B------:R-:W-:Y:S01]  /*68e0*/  LEA.HI.X.SX32 R27, R27, R18, 0x1, P4 ;  /* 0x000000121b1b7211 */ /* 0x000fe200020f0eff */
[----:B------:R0:W-:Y:S01]  /*68f0*/  @P2 STG.E.U16 desc[UR8][R24.64], R12 ;  /* 0x0000000c18002986 */ /* 0x0001e2000c101508 */
[----:B------:R-:W-:Y:S02]  /*6900*/  ISETP.LT.AND P2, PT, R33, UR15, !P0 ;  /* 0x0000000f21007c0c */ /* 0x000fe4000c741270 */
[----:B------:R-:W-:Y:S01]  /*6910*/  LEA R20, P6, R19, R0, 0x1 ;  /* 0x0000000013147211 */ /* 0x000fe200078c08ff */
[----:B------:R-:W5:Y:S01]  /*6920*/  LDL.LU R34, [R1+0x100] ;  /* 0x0001000001227983 */ /* 0x000f620000300800 */
[----:B------:R-:W-:-:S02]  /*6930*/  PRMT R14, R14, 0x7632, R14 ;  /* 0x000076320e0e7816 */ /* 0x000fc4000000000e */
[----:B------:R-:W-:Y:S02]  /*6940*/  PRMT R10, R12, 0x7632, R10 ;  /* 0x000076320c0a7816 */ /* 0x000fe4000000000a */
[----:B------:R-:W-:Y:S02]  /*6950*/  LEA.HI.X.SX32 R21, R19, R18, 0x1, P6 ;  /* 0x0000001213157211 */ /* 0x000fe400030f0eff */
[----:B------:R-:W-:Y:S01]  /*6960*/  PRMT R16, R16, 0x7632, R16 ;  /* 0x0000763210107816 */ /* 0x000fe20000000010 */
[----:B------:R1:W-:Y:S04]  /*6970*/  @P1 STG.E.U16 desc[UR8][R26.64], R14 ;  /* 0x0000000e1a001986 */ /* 0x0003e8000c101508 */
[----:B------:R-:W-:Y:S01]  /*6980*/  @P2 STG.E.U16 desc[UR8][R20.64], R10 ;  /* 0x0000000a14002986 */ /* 0x000fe2000c101508 */
[C---:B--2---:R-:W-:Y:S01]  /*6990*/  IMAD R29, R32.reuse, UR6, RZ ;  /* 0x00000006201d7c24 */ /* 0x044fe2000f8e02ff */
[----:B------:R-:W-:-:S02]  /*69a0*/  ISETP.LT.AND P4, PT, R32, UR15, !P0 ;  /* 0x0000000f20007c0c */ /* 0x000fc4000c781270 */
[----:B------:R-:W2:Y:S02]  /*69b0*/  LDL.LU R32, [R1+0xfc] ;  /* 0x0000fc0001207983 */ /* 0x000ea40000300800 */
[----:B------:R-:W-:-:S04]  /*69c0*/  LEA R22, P5, R29, R0, 0x1 ;  /* 0x000000001d167211 */ /* 0x000fc800078a08ff */
[----:B------:R-:W-:Y:S02]  /*69d0*/  LEA.HI.X.SX32 R23, R29, R18, 0x1, P5 ;  /* 0x000000121d177211 */ /* 0x000fe400028f0eff */
[C---:B---3--:R-:W-:Y:S01]  /*69e0*/  ISETP.LT.AND P3, PT, R31.reuse, UR15, !P0 ;  /* 0x0000000f1f007c0c */ /* 0x048fe2000c761270 */
[----:B------:R-:W-:Y:S02]  /*69f0*/  IMAD R31, R31, UR6, RZ ;  /* 0x000000061f1f7c24 */ /* 0x000fe4000f8e02ff */
[----:B------:R-:W-:Y:S01]  /*6a00*/  @P4 STG.E.U16 desc[UR8][R22.64], R16 ;  /* 0x0000001016004986 */ /* 0x000fe2000c101508 */
[C---:B----4-:R-:W-:Y:S01]  /*6a10*/  IMAD R33, R30.reuse, UR6, RZ ;  /* 0x000000061e217c24 */ /* 0x050fe2000f8e02ff */
[----:B------:R-:W-:Y:S02]  /*6a20*/  ISETP.LT.AND P1, PT, R30, UR15, !P0 ;  /* 0x0000000f1e007c0c */ /* 0x000fe4000c721270 */
[----:B0-----:R-:W-:Y:S02]  /*6a30*/  LEA R24, P6, R31, R0, 0x1 ;  /* 0x000000001f187211 */ /* 0x001fe400078c08ff */
[C---:B------:R-:W-:Y:S01]  /*6a40*/  ISETP.LT.AND P4, PT, R6.reuse, UR15, !P0 ;  /* 0x0000000f06007c0c */ /* 0x040fe2000c781270 */
[----:B------:R-:W-:-:S02]  /*6a50*/  IMAD R29, R6, UR6, RZ ;  /* 0x00000006061d7c24 */ /* 0x000fc4000f8e02ff */
[----:B------:R-:W3:Y:S01]  /*6a60*/  LDL.LU R6, [R1+0xf8] ;  /* 0x0000f80001067983 */ /* 0x000ee20000300800 */
[----:B-1----:R-:W-:Y:S02]  /*6a70*/  LEA R26, P5, R33, R0, 0x1 ;  /* 0x00000000211a7211 */ /* 0x002fe400078a08ff */
[-C--:B------:R-:W-:Y:S01]  /*6a80*/  LEA.HI.X.SX32 R25, R31, R18.reuse, 0x1, P6 ;  /* 0x000000121f197211 */ /* 0x080fe200030f0eff */
[C---:B------:R-:W-:Y:S01]  /*6a90*/  IMAD R19, R28.reuse, UR6, RZ ;  /* 0x000000061c137c24 */ /* 0x040fe2000f8e02ff */
[----:B------:R-:W-:Y:S01]  /*6aa0*/  LEA.HI.X.SX32 R27, R33, R18, 0x1, P5 ;  /* 0x00000012211b7211 */ /* 0x000fe200028f0eff */
[----:B------:R-:W4:Y:S01]  /*6ab0*/  LDL.LU R30, [R1+0xf4] ;  /* 0x0000f400011e7983 */ /* 0x000f220000300800 */
[----:B------:R-:W-:-:S03]  /*6ac0*/  ISETP.LT.AND P2, PT, R28, UR15, !P0 ;  /* 0x0000000f1c007c0c */ /* 0x000fc6000c741270 */
[----:B------:R-:W4:Y:S04]  /*6ad0*/  LDL.LU R28, [R1+0xf0] ;  /* 0x0000f000011c7983 */ /* 0x000f280000300800 */
[----:B------:R-:W-:Y:S04]  /*6ae0*/  @P3 STG.E.U16 desc[UR8][R24.64], R9 ;  /* 0x0000000918003986 */ /* 0x000fe8000c101508 */
[----:B------:R0:W-:Y:S04]  /*6af0*/  @P1 STG.E.U16 desc[UR8][R26.64], R7 ;  /* 0x000000071a001986 */ /* 0x0001e8000c101508 */
[----:B0-----:R-:W4:Y:S04]  /*6b00*/  LDL.LU R26, [R1+0xec] ;  /* 0x0000ec00011a7983 */ /* 0x001f280000300800 */
[----:B------:R-:W4:Y:S04]  /*6b10*/  LDL.LU R16, [R1+0xe8] ;  /* 0x0000e80001107983 */ /* 0x000f280000300800 */
[----:B------:R-:W4:Y:S01]  /*6b20*/  LDL.LU R14, [R1+0xe4] ;  /* 0x0000e400010e7983 */ /* 0x000f220000300800 */
[C---:B------:R-:W-:Y:S01]  /*6b30*/  ISETP.LT.AND P1, PT, R2.reuse, UR15, !P0 ;  /* 0x0000000f02007c0c */ /* 0x040fe2000c721270 */
[----:B------:R-:W-:-:S02]  /*6b40*/  IMAD R33, R2, UR6, RZ ;  /* 0x0000000602217c24 */ /* 0x000fc4000f8e02ff */
[----:B------:R-:W4:Y:S01]  /*6b50*/  LDL.LU R2, [R1+0xe0] ;  /* 0x0000e00001027983 */ /* 0x000f220000300800 */
[C---:B------:R-:W-:Y:S01]  /*6b60*/  ISETP.LT.AND P3, PT, R8.reuse, UR15, !P0 ;  /* 0x0000000f08007c0c */ /* 0x040fe2000c761270 */
[----:B------:R-:W-:Y:S01]  /*6b70*/  IMAD R31, R8, UR6, RZ ;  /* 0x00000006081f7c24 */ /* 0x000fe2000f8e02ff */
[-C--:B------:R-:W-:Y:S02]  /*6b80*/  LEA R20, P6, R19, R0.reuse, 0x1 ;  /* 0x0000000013147211 */ /* 0x080fe400078c08ff */
[----:B------:R-:W-:Y:S02]  /*6b90*/  LEA R8, P5, R29, R0, 0x1 ;  /* 0x000000001d087211 */ /* 0x000fe400078a08ff */
[----:B------:R-:W-:Y:S02]  /*6ba0*/  LEA.HI.X.SX32 R21, R19, R18, 0x1, P6 ;  /* 0x0000001213157211 */ /* 0x000fe400030f0eff */
[----:B------:R-:W-:Y:S02]  /*6bb0*/  PRMT R4, R9, 0x7632, R4 ;  /* 0x0000763209047816 */ /* 0x000fe40000000004 */
[----:B------:R-:W-:-:S02]  /*6bc0*/  LEA R22, P6, R31, R0, 0x1 ;  /* 0x000000001f167211 */ /* 0x000fc400078c08ff */
[----:B------:R-:W-:Y:S02]  /*6bd0*/  LEA.HI.X.SX32 R9, R29, R18, 0x1, P5 ;  /* 0x000000121d097211 */ /* 0x000fe400028f0eff */
[----:B------:R-:W-:Y:S02]  /*6be0*/  LEA R24, P5, R33, R0, 0x1 ;  /* 0x0000000021187211 */ /* 0x000fe400078a08ff */
[-C--:B------:R-:W-:Y:S01]  /*6bf0*/  LEA.HI.X.SX32 R23, R31, R18.reuse, 0x1, P6 ;  /* 0x000000121f177211 */ /* 0x080fe200030f0eff */
[----:B-----5:R-:W-:Y:S01]  /*6c00*/  IMAD R19, R35, UR6, RZ ;  /* 0x0000000623137c24 */ /* 0x020fe2000f8e02ff */
[----:B------:R-:W-:Y:S01]  /*6c10*/  LEA.HI.X.SX32 R25, R33, R18, 0x1, P5 ;  /* 0x0000001221197211 */ /* 0x000fe200028f0eff */
[----:B------:R0:W-:Y:S01]  /*6c20*/  @P2 STG.E.U16 desc[UR8][R20.64], R5 ;  /* 0x0000000514002986 */ /* 0x0001e2000c101508 */
[C---:B------:R-:W-:Y:S01]  /*6c30*/  IMAD R27, R34.reuse, UR6, RZ ;  /* 0x00000006221b7c24 */ /* 0x040fe2000f8e02ff */
[----:B------:R-:W-:Y:S02]  /*6c40*/  ISETP.LT.AND P2, PT, R35, UR15, !P0 ;  /* 0x0000000f23007c0c */ /* 0x000fe4000c741270 */
[----:B------:R-:W-:Y:S01]  /*6c50*/  @P4 STG.E.U16 desc[UR8][R8.64], R3 ;  /* 0x0000000308004986 */ /* 0x000fe2000c101508 */
[----:B------:R-:W-:-:S03]  /*6c60*/  ISETP.LT.AND P4, PT, R34, UR15, !P0 ;  /* 0x0000000f22007c0c */ /* 0x000fc6000c781270 */
[----:B------:R1:W-:Y:S04]  /*6c70*/  @P3 STG.E.U16 desc[UR8][R22.64], R11 ;  /* 0x0000000b16003986 */ /* 0x0003e8000c101508 */
[----:B------:R4:W-:Y:S01]  /*6c80*/  @P1 STG.E.U16 desc[UR8][R24.64], R15 ;  /* 0x0000000f18001986 */ /* 0x0009e2000c101508 */
[----:B0-----:R-:W-:-:S04]  /*6c90*/  LEA R20, P6, R19, R0, 0x1 ;  /* 0x0000000013147211 */ /* 0x001fc800078c08ff */
[----:B------:R-:W-:Y:S02]  /*6ca0*/  LEA.HI.X.SX32 R21, R19, R18, 0x1, P6 ;  /* 0x0000001213157211 */ /* 0x000fe400030f0eff */
[----:B-1----:R-:W-:-:S03]  /*6cb0*/  PRMT R11, R7, 0x7632, R11 ;  /* 0x00007632070b7816 */ /* 0x002fc6000000000b */
[----:B------:R-:W-:Y:S01]  /*6cc0*/  @P2 STG.E.U16 desc[UR8][R20.64], R13 ;  /* 0x0000000d14002986 */ /* 0x000fe2000c101508 */
[----:B------:R-:W-:Y:S02]  /*6cd0*/  PRMT R3, R5, 0x7632, R3 ;  /* 0x0000763205037816 */ /* 0x000fe40000000003 */
[----:B------:R-:W-:Y:S02]  /*6ce0*/  PRMT R10, R11, 0x7632, R10 ;  /* 0x000076320b0a7816 */ /* 0x000fe4000000000a */
[----:B------:R-:W-:Y:S01]  /*6cf0*/  PRMT R12, R13, 0x7632, R12 ;  /* 0x000076320d0c7816 */ /* 0x000fe2000000000c */
[C---:B--2---:R-:W-:Y:S01]  /*6d00*/  IMAD R29, R32.reuse, UR6, RZ ;  /* 0x00000006201d7c24 */ /* 0x044fe2000f8e02ff */
[----:B------:R-:W-:-:S04]  /*6d10*/  ISETP.LT.AND P3, PT, R32, UR15, !P0 ;  /* 0x0000000f20007c0c */ /* 0x000fc8000c761270 */
[----:B------:R-:W-:-:S04]  /*6d20*/  LEA R8, P6, R29, R0, 0x1 ;  /* 0x000000001d087211 */ /* 0x000fc800078c08ff */
[----:B------:R-:W-:Y:S02]  /*6d30*/  LEA.HI.X.SX32 R9, R29, R18, 0x1, P6 ;  /* 0x000000121d097211 */ /* 0x000fe400030f0eff */
[C---:B---3--:R-:W-:Y:S01]  /*6d40*/  ISETP.LT.AND P1, PT, R6.reuse, UR15, !P0 ;  /* 0x0000000f06007c0c */ /* 0x048fe2000c721270 */
[----:B------:R-:W-:Y:S01]  /*6d50*/  IMAD R31, R6, UR6, RZ ;  /* 0x00000006061f7c24 */ /* 0x000fe2000f8e02ff */
[----:B------:R-:W-:-:S04]  /*6d60*/  LEA R6, P5, R27, R0, 0x1 ;  /* 0x000000001b067211 */ /* 0x000fc800078a08ff */
[----:B------:R-:W-:Y:S02]  /*6d70*/  LEA.HI.X.SX32 R7, R27, R18, 0x1, P5 ;  /* 0x000000121b077211 */ /* 0x000fe400028f0eff */
[----:B------:R-:W-:Y:S01]  /*6d80*/  LEA R22, P5, R31, R0, 0x1 ;  /* 0x000000001f167211 */ /* 0x000fe200078a08ff */
[----:B----4-:R-:W-:-:S03]  /*6d90*/  IMAD R25, R28, UR6, RZ ;  /* 0x000000061c197c24 */ /* 0x010fc6000f8e02ff */
[----:B------:R-:W-:Y:S01]  /*6da0*/  LEA.HI.X.SX32 R23, R31, R18, 0x1, P5 ;  /* 0x000000121f177211 */ /* 0x000fe200028f0eff */
[----:B------:R-:W-:Y:S04]  /*6db0*/  @P4 STG.E.U16 desc[UR8][R6.64], R17 ;  /* 0x0000001106004986 */ /* 0x000fe8000c101508 */
[----:B------:R0:W-:Y:S04]  /*6dc0*/  @P3 STG.E.U16 desc[UR8][R8.64], R4 ;  /* 0x0000000408003986 */ /* 0x0001e8000c101508 */
[----:B------:R1:W-:Y:S01]  /*6dd0*/  @P1 STG.E.U16 desc[UR8][R22.64], R11 ;  /* 0x0000000b16001986 */ /* 0x0003e2000c101508 */
[C---:B------:R-:W-:Y:S01]  /*6de0*/  IMAD R19, R30.reuse, UR6, RZ ;  /* 0x000000061e137c24 */ /* 0x040fe2000f8e02ff */
[----:B------:R-:W-:-:S02]  /*6df0*/  ISETP.LT.AND P5, PT, R30, UR15, !P0 ;  /* 0x0000000f1e007c0c */ /* 0x000fc4000c7a1270 */
[----:B0-----:R-:W-:Y:S01]  /*6e00*/  LEA R8, P1, R25, R0, 0x1 ;  /* 0x0000000019087211 */ /* 0x001fe200078208ff */
[----:B------:R-:W-:-:S03]  /*6e10*/  IMAD R27, R26, UR6, RZ ;  /* 0x000000061a1b7c24 */ /* 0x000fc6000f8e02ff */
[----:B------:R-:W-:Y:S01]  /*6e20*/  LEA.HI.X.SX32 R9, R25, R18, 0x1, P1 ;  /* 0x0000001219097211 */ /* 0x000fe200008f0eff */
[----:B------:R-:W-:Y:S01]  /*6e30*/  IMAD R31, R14, UR6, RZ ;  /* 0x000000060e1f7c24 */ /* 0x000fe2000f8e02ff */
[-C--:B------:R-:W-:Y:S01]  /*6e40*/  LEA R20, P2, R27, R0.reuse, 0x1 ;  /* 0x000000001b147211 */ /* 0x080fe200078408ff */
[----:B------:R-:W-:Y:S01]  /*6e50*/  IMAD R29, R16, UR6, RZ ;  /* 0x00000006101d7c24 */ /* 0x000fe2000f8e02ff */
[----:B------:R-:W-:Y:S02]  /*6e60*/  ISETP.LT.AND P4, PT, R28, UR15, !P0 ;  /* 0x0000000f1c007c0c */ /* 0x000fe4000c781270 */
[-C--:B------:R-:W-:Y:S02]  /*6e70*/  LEA R24, P1, R31, R0.reuse, 0x1 ;  /* 0x000000001f187211 */ /* 0x080fe400078208ff */
[----:B------:R-:W-:Y:S02]  /*6e80*/  ISETP.LT.AND P3, PT, R26, UR15, !P0 ;  /* 0x0000000f1a007c0c */ /* 0x000fe4000c761270 */
[----:B------:R-:W-:-:S02]  /*6e90*/  LEA R6, P6, R19, R0, 0x1 ;  /* 0x0000000013067211 */ /* 0x000fc400078c08ff */
[-C--:B------:R-:W-:Y:S02]  /*6ea0*/  LEA.HI.X.SX32 R21, R27, R18.reuse, 0x1, P2 ;  /* 0x000000121b157211 */ /* 0x080fe400010f0eff */
[----:B------:R-:W-:Y:S02]  /*6eb0*/  ISETP.LT.AND P2, PT, R16, UR15, !P0 ;  /* 0x0000000f10007c0c */ /* 0x000fe4000c741270 */
[-C--:B------:R-:W-:Y:S02]  /*6ec0*/  LEA.HI.X.SX32 R25, R31, R18.reuse, 0x1, P1 ;  /* 0x000000121f197211 */ /* 0x080fe400008f0eff */
[----:B------:R-:W-:Y:S02]  /*6ed0*/  ISETP.LT.AND P1, PT, R14, UR15, !P0 ;  /* 0x0000000f0e007c0c */ /* 0x000fe4000c721270 */
[----:B------:R-:W-:Y:S02]  /*6ee0*/  ISETP.LT.AND P0, PT, R2, UR15, !P0 ;  /* 0x0000000f02007c0c */ /* 0x000fe4000c701270 */
[----:B------:R-:W-:-:S02]  /*6ef0*/  LEA.HI.X.SX32 R7, R19, R18, 0x1, P6 ;  /* 0x0000001213077211 */ /* 0x000fc400030f0eff */
[----:B-1----:R-:W-:Y:S02]  /*6f00*/  LEA R22, P6, R29, R0, 0x1 ;  /* 0x000000001d167211 */ /* 0x002fe400078c08ff */
[----:B------:R-:W-:Y:S01]  /*6f10*/  PRMT R4, R3, 0x7632, R4 ;  /* 0x0000763203047816 */ /* 0x000fe20000000004 */
[----:B------:R-:W-:Y:S01]  /*6f20*/  IMAD R33, R2, UR6, RZ ;  /* 0x0000000602217c24 */ /* 0x000fe2000f8e02ff */
[----:B------:R-:W-:Y:S02]  /*6f30*/  LEA.HI.X.SX32 R23, R29, R18, 0x1, P6 ;  /* 0x000000121d177211 */ /* 0x000fe400030f0eff */
[----:B------:R-:W-:Y:S01]  /*6f40*/  PRMT R11, R15, 0x7632, R11 ;  /* 0x000076320f0b7816 */ /* 0x000fe2000000000b */
[----:B------:R0:W-:Y:S01]  /*6f50*/  @P5 STG.E.U16 desc[UR8][R6.64], R3 ;  /* 0x0000000306005986 */ /* 0x0001e2000c101508 */
[----:B------:R-:W-:-:S03]  /*6f60*/  LEA R26, P6, R33, R0, 0x1 ;  /* 0x00000000211a7211 */ /* 0x000fc600078c08ff */
[----:B------:R0:W-:Y:S04]  /*6f70*/  @P4 STG.E.U16 desc[UR8][R8.64], R4 ;  /* 0x0000000408004986 */ /* 0x0001e8000c101508 */
[----:B------:R0:W-:Y:S04]  /*6f80*/  @P3 STG.E.U16 desc[UR8][R20.64], R10 ;  /* 0x0000000a14003986 */ /* 0x0001e8000c101508 */
[----:B------:R0:W-:Y:S01]  /*6f90*/  @P2 STG.E.U16 desc[UR8][R22.64], R11 ;  /* 0x0000000b16002986 */ /* 0x0001e2000c101508 */
[----:B------:R-:W-:-:S03]  /*6fa0*/  LEA.HI.X.SX32 R27, R33, R18, 0x1, P6 ;  /* 0x00000012211b7211 */ /* 0x000fc600030f0eff */
[----:B------:R0:W-:Y:S01]  /*6fb0*/  @P1 STG.E.U16 desc[UR8][R24.64], R12 ;  /* 0x0000000c18001986 */ /* 0x0001e2000c101508 */
[----:B------:R-:W-:Y:S05]  /*6fc0*/  @!P0 EXIT ;  /* 0x000000000000894d */ /* 0x000fea0003800000 */
[----:B------:R-:W-:-:S05]  /*6fd0*/  PRMT R13, R17, 0x7632, R13 ;  /* 0x00007632110d7816 */ /* 0x000fca000000000d */
[----:B------:R-:W-:Y:S01]  /*6fe0*/  STG.E.U16 desc[UR8][R26.64], R13 ;  /* 0x0000000d1a007986 */ /* 0x000fe2000c101508 */
[----:B------:R-:W-:Y:S05]  /*6ff0*/  EXIT ;  /* 0x000000000000794d */ /* 0x000fea0003800000 */
.L_x_3:
[----:B------:R-:W-:-:S00]  /*7000*/  BRA `(.L_x_3) ;  /* 0xfffffffc00fc7947 */ /* 0x000fc0000383ffff */
[----:B------:R-:W-:-:S00]  /*7010*/  NOP ;  /* 0x0000000000007918 */ /* 0x000fc00000000000 */
        /* <DEDUP_REMOVED lines=14> */
.L_x_4:


//--------------------- .nv.shared.matmul_kernel  --------------------------
	.section	.nv.shared.matmul_kernel,"aw",@nobits
	.sectionflags	@""
	.align	16
	.zero		1024


//--------------------- .nv.shared.reserved.0     --------------------------
	.section	.nv.shared.reserved.0,"aw",@nobits
	.weak		__nv_reservedSMEM_offset_0_alias
	.size		__nv_reservedSMEM_offset_0_alias, 0, 64
	.other		__nv_reservedSMEM_offset_0_alias,@"STO_CUDA_RESERVED_SHARED STV_DEFAULT"
__nv_reservedSMEM_offset_0_alias:
	.zero		0
	.zero		64


//--------------------- .nv.constant0.matmul_kernel --------------------------
	.section	.nv.constant0.matmul_kernel,"a",@progbits
	.sectionflags	@""
	.align	4
.nv.constant0.matmul_kernel:
	.zero		976


//--------------------- SYMBOLS --------------------------

	.type		.nv.reservedSmem.offset0,@object
	.size		.nv.reservedSmem.offset0,0x4
	.type		.nv.reservedSmem.cap,@object
	.size		.nv.reservedSmem.cap,0x4
